//
// Generated by NVIDIA NVVM Compiler
//
// Compiler Build ID: CL-36424714
// Cuda compilation tools, release 13.0, V13.0.88
// Based on NVVM 20.0.0
//

.version 9.0
.target sm_100
.address_size 64

	// .globl	_Z16attention_scoresPfS_S_

.visible .entry _Z16attention_scoresPfS_S_(
	.param .u64 .ptr .align 1 _Z16attention_scoresPfS_S__param_0,
	.param .u64 .ptr .align 1 _Z16attention_scoresPfS_S__param_1,
	.param .u64 .ptr .align 1 _Z16attention_scoresPfS_S__param_2
)
{
	.reg .pred 	%p<3>;
	.reg .b32 	%r<12>;
	.reg .b32 	%f<53>;
	.reg .b64 	%rd<21>;

	ld.param.u64 	%rd7, [_Z16attention_scoresPfS_S__param_0];
	ld.param.u64 	%rd8, [_Z16attention_scoresPfS_S__param_1];
	ld.param.u64 	%rd9, [_Z16attention_scoresPfS_S__param_2];
	mov.u32 	%r1, %ctaid.x;
	mov.u32 	%r2, %tid.x;
	or.b32  	%r5, %r1, %r2;
	and.b32  	%r6, %r5, 2147483520;
	setp.ne.s32 	%p1, %r6, 0;
	@%p1 bra 	$L__BB0_4;
	shl.b32 	%r8, %r1, 6;
	mul.wide.u32 	%rd10, %r8, 4;
	cvta.to.global.u64 	%rd11, %rd7;
	add.s64 	%rd12, %rd10, %rd11;
	add.s64 	%rd20, %rd12, 32;
	mul.wide.u32 	%rd13, %r2, 256;
	cvta.to.global.u64 	%rd14, %rd8;
	add.s64 	%rd15, %rd13, %rd14;
	add.s64 	%rd19, %rd15, 32;
	mov.f32 	%f52, 0f00000000;
	mov.b32 	%r11, 0;
$L__BB0_2:
	ld.global.f32 	%f4, [%rd20+-32];
	ld.global.f32 	%f5, [%rd19+-32];
	fma.rn.f32 	%f6, %f4, %f5, %f52;
	ld.global.f32 	%f7, [%rd20+-28];
	ld.global.f32 	%f8, [%rd19+-28];
	fma.rn.f32 	%f9, %f7, %f8, %f6;
	ld.global.f32 	%f10, [%rd20+-24];
	ld.global.f32 	%f11, [%rd19+-24];
	fma.rn.f32 	%f12, %f10, %f11, %f9;
	ld.global.f32 	%f13, [%rd20+-20];
	ld.global.f32 	%f14, [%rd19+-20];
	fma.rn.f32 	%f15, %f13, %f14, %f12;
	ld.global.f32 	%f16, [%rd20+-16];
	ld.global.f32 	%f17, [%rd19+-16];
	fma.rn.f32 	%f18, %f16, %f17, %f15;
	ld.global.f32 	%f19, [%rd20+-12];
	ld.global.f32 	%f20, [%rd19+-12];
	fma.rn.f32 	%f21, %f19, %f20, %f18;
	ld.global.f32 	%f22, [%rd20+-8];
	ld.global.f32 	%f23, [%rd19+-8];
	fma.rn.f32 	%f24, %f22, %f23, %f21;
	ld.global.f32 	%f25, [%rd20+-4];
	ld.global.f32 	%f26, [%rd19+-4];
	fma.rn.f32 	%f27, %f25, %f26, %f24;
	ld.global.f32 	%f28, [%rd20];
	ld.global.f32 	%f29, [%rd19];
	fma.rn.f32 	%f30, %f28, %f29, %f27;
	ld.global.f32 	%f31, [%rd20+4];
	ld.global.f32 	%f32, [%rd19+4];
	fma.rn.f32 	%f33, %f31, %f32, %f30;
	ld.global.f32 	%f34, [%rd20+8];
	ld.global.f32 	%f35, [%rd19+8];
	fma.rn.f32 	%f36, %f34, %f35, %f33;
	ld.global.f32 	%f37, [%rd20+12];
	ld.global.f32 	%f38, [%rd19+12];
	fma.rn.f32 	%f39, %f37, %f38, %f36;
	ld.global.f32 	%f40, [%rd20+16];
	ld.global.f32 	%f41, [%rd19+16];
	fma.rn.f32 	%f42, %f40, %f41, %f39;
	ld.global.f32 	%f43, [%rd20+20];
	ld.global.f32 	%f44, [%rd19+20];
	fma.rn.f32 	%f45, %f43, %f44, %f42;
	ld.global.f32 	%f46, [%rd20+24];
	ld.global.f32 	%f47, [%rd19+24];
	fma.rn.f32 	%f48, %f46, %f47, %f45;
	ld.global.f32 	%f49, [%rd20+28];
	ld.global.f32 	%f50, [%rd19+28];
	fma.rn.f32 	%f52, %f49, %f50, %f48;
	add.s32 	%r11, %r11, 16;
	add.s64 	%rd20, %rd20, 64;
	add.s64 	%rd19, %rd19, 64;
	setp.ne.s32 	%p2, %r11, 64;
	@%p2 bra 	$L__BB0_2;
	mul.f32 	%f51, %f52, 0f3E000000;
	shl.b32 	%r9, %r1, 7;
	add.s32 	%r10, %r9, %r2;
	cvta.to.global.u64 	%rd16, %rd9;
	mul.wide.u32 	%rd17, %r10, 4;
	add.s64 	%rd18, %rd16, %rd17;
	st.global.f32 	[%rd18], %f51;
$L__BB0_4:
	ret;

}
	// .globl	_Z7softmaxPfS_
.visible .entry _Z7softmaxPfS_(
	.param .u64 .ptr .align 1 _Z7softmaxPfS__param_0,
	.param .u64 .ptr .align 1 _Z7softmaxPfS__param_1
)
{
	.reg .pred 	%p<21>;
	.reg .b32 	%r<47>;
	.reg .b32 	%f<243>;
	.reg .b64 	%rd<23>;

	ld.param.u64 	%rd16, [_Z7softmaxPfS__param_0];
	ld.param.u64 	%rd15, [_Z7softmaxPfS__param_1];
	cvta.to.global.u64 	%rd1, %rd16;
	mov.u32 	%r1, %ctaid.x;
	setp.gt.u32 	%p1, %r1, 127;
	@%p1 bra 	$L__BB1_7;
	shl.b32 	%r9, %r1, 7;
	mul.wide.u32 	%rd2, %r9, 4;
	add.s64 	%rd17, %rd2, %rd1;
	add.s64 	%rd19, %rd17, 32;
	mov.f32 	%f241, 0fCE6E6B28;
	mov.b32 	%r44, 0;
$L__BB1_2:
	ld.global.f32 	%f6, [%rd19+-32];
	setp.gt.f32 	%p2, %f6, %f241;
	selp.f32 	%f7, %f6, %f241, %p2;
	ld.global.f32 	%f8, [%rd19+-28];
	setp.gt.f32 	%p3, %f8, %f7;
	selp.f32 	%f9, %f8, %f7, %p3;
	ld.global.f32 	%f10, [%rd19+-24];
	setp.gt.f32 	%p4, %f10, %f9;
	selp.f32 	%f11, %f10, %f9, %p4;
	ld.global.f32 	%f12, [%rd19+-20];
	setp.gt.f32 	%p5, %f12, %f11;
	selp.f32 	%f13, %f12, %f11, %p5;
	ld.global.f32 	%f14, [%rd19+-16];
	setp.gt.f32 	%p6, %f14, %f13;
	selp.f32 	%f15, %f14, %f13, %p6;
	ld.global.f32 	%f16, [%rd19+-12];
	setp.gt.f32 	%p7, %f16, %f15;
	selp.f32 	%f17, %f16, %f15, %p7;
	ld.global.f32 	%f18, [%rd19+-8];
	setp.gt.f32 	%p8, %f18, %f17;
	selp.f32 	%f19, %f18, %f17, %p8;
	ld.global.f32 	%f20, [%rd19+-4];
	setp.gt.f32 	%p9, %f20, %f19;
	selp.f32 	%f21, %f20, %f19, %p9;
	ld.global.f32 	%f22, [%rd19];
	setp.gt.f32 	%p10, %f22, %f21;
	selp.f32 	%f23, %f22, %f21, %p10;
	ld.global.f32 	%f24, [%rd19+4];
	setp.gt.f32 	%p11, %f24, %f23;
	selp.f32 	%f25, %f24, %f23, %p11;
	ld.global.f32 	%f26, [%rd19+8];
	setp.gt.f32 	%p12, %f26, %f25;
	selp.f32 	%f27, %f26, %f25, %p12;
	ld.global.f32 	%f28, [%rd19+12];
	setp.gt.f32 	%p13, %f28, %f27;
	selp.f32 	%f29, %f28, %f27, %p13;
	ld.global.f32 	%f30, [%rd19+16];
	setp.gt.f32 	%p14, %f30, %f29;
	selp.f32 	%f31, %f30, %f29, %p14;
	ld.global.f32 	%f32, [%rd19+20];
	setp.gt.f32 	%p15, %f32, %f31;
	selp.f32 	%f33, %f32, %f31, %p15;
	ld.global.f32 	%f34, [%rd19+24];
	setp.gt.f32 	%p16, %f34, %f33;
	selp.f32 	%f35, %f34, %f33, %p16;
	ld.global.f32 	%f36, [%rd19+28];
	setp.gt.f32 	%p17, %f36, %f35;
	selp.f32 	%f241, %f36, %f35, %p17;
	add.s32 	%r44, %r44, 16;
	add.s64 	%rd19, %rd19, 64;
	setp.ne.s32 	%p18, %r44, 128;
	@%p18 bra 	$L__BB1_2;
	add.s64 	%rd6, %rd2, 16;
	add.s64 	%rd22, %rd1, %rd6;
	mov.f32 	%f242, 0f00000000;
	mov.b32 	%r45, 0;
	mov.u64 	%rd20, %rd22;
$L__BB1_4:
	ld.global.f32 	%f38, [%rd20+-16];
	sub.f32 	%f39, %f38, %f241;
	fma.rn.f32 	%f40, %f39, 0f3BBB989D, 0f3F000000;
	cvt.sat.f32.f32 	%f41, %f40;
	mov.f32 	%f42, 0f4B400001;
	mov.f32 	%f43, 0f437C0000;
	fma.rm.f32 	%f44, %f41, %f43, %f42;
	add.f32 	%f45, %f44, 0fCB40007F;
	neg.f32 	%f46, %f45;
	fma.rn.f32 	%f47, %f39, 0f3FB8AA3B, %f46;
	fma.rn.f32 	%f48, %f39, 0f32A57060, %f47;
	mov.b32 	%r11, %f44;
	shl.b32 	%r12, %r11, 23;
	mov.b32 	%f49, %r12;
	ex2.approx.ftz.f32 	%f50, %f48;
	fma.rn.f32 	%f51, %f50, %f49, %f242;
	ld.global.f32 	%f52, [%rd20+-12];
	sub.f32 	%f53, %f52, %f241;
	fma.rn.f32 	%f54, %f53, 0f3BBB989D, 0f3F000000;
	cvt.sat.f32.f32 	%f55, %f54;
	fma.rm.f32 	%f56, %f55, %f43, %f42;
	add.f32 	%f57, %f56, 0fCB40007F;
	neg.f32 	%f58, %f57;
	fma.rn.f32 	%f59, %f53, 0f3FB8AA3B, %f58;
	fma.rn.f32 	%f60, %f53, 0f32A57060, %f59;
	mov.b32 	%r13, %f56;
	shl.b32 	%r14, %r13, 23;
	mov.b32 	%f61, %r14;
	ex2.approx.ftz.f32 	%f62, %f60;
	fma.rn.f32 	%f63, %f62, %f61, %f51;
	ld.global.f32 	%f64, [%rd20+-8];
	sub.f32 	%f65, %f64, %f241;
	fma.rn.f32 	%f66, %f65, 0f3BBB989D, 0f3F000000;
	cvt.sat.f32.f32 	%f67, %f66;
	fma.rm.f32 	%f68, %f67, %f43, %f42;
	add.f32 	%f69, %f68, 0fCB40007F;
	neg.f32 	%f70, %f69;
	fma.rn.f32 	%f71, %f65, 0f3FB8AA3B, %f70;
	fma.rn.f32 	%f72, %f65, 0f32A57060, %f71;
	mov.b32 	%r15, %f68;
	shl.b32 	%r16, %r15, 23;
	mov.b32 	%f73, %r16;
	ex2.approx.ftz.f32 	%f74, %f72;
	fma.rn.f32 	%f75, %f74, %f73, %f63;
	ld.global.f32 	%f76, [%rd20+-4];
	sub.f32 	%f77, %f76, %f241;
	fma.rn.f32 	%f78, %f77, 0f3BBB989D, 0f3F000000;
	cvt.sat.f32.f32 	%f79, %f78;
	fma.rm.f32 	%f80, %f79, %f43, %f42;
	add.f32 	%f81, %f80, 0fCB40007F;
	neg.f32 	%f82, %f81;
	fma.rn.f32 	%f83, %f77, 0f3FB8AA3B, %f82;
	fma.rn.f32 	%f84, %f77, 0f32A57060, %f83;
	mov.b32 	%r17, %f80;
	shl.b32 	%r18, %r17, 23;
	mov.b32 	%f85, %r18;
	ex2.approx.ftz.f32 	%f86, %f84;
	fma.rn.f32 	%f87, %f86, %f85, %f75;
	ld.global.f32 	%f88, [%rd20];
	sub.f32 	%f89, %f88, %f241;
	fma.rn.f32 	%f90, %f89, 0f3BBB989D, 0f3F000000;
	cvt.sat.f32.f32 	%f91, %f90;
	fma.rm.f32 	%f92, %f91, %f43, %f42;
	add.f32 	%f93, %f92, 0fCB40007F;
	neg.f32 	%f94, %f93;
	fma.rn.f32 	%f95, %f89, 0f3FB8AA3B, %f94;
	fma.rn.f32 	%f96, %f89, 0f32A57060, %f95;
	mov.b32 	%r19, %f92;
	shl.b32 	%r20, %r19, 23;
	mov.b32 	%f97, %r20;
	ex2.approx.ftz.f32 	%f98, %f96;
	fma.rn.f32 	%f99, %f98, %f97, %f87;
	ld.global.f32 	%f100, [%rd20+4];
	sub.f32 	%f101, %f100, %f241;
	fma.rn.f32 	%f102, %f101, 0f3BBB989D, 0f3F000000;
	cvt.sat.f32.f32 	%f103, %f102;
	fma.rm.f32 	%f104, %f103, %f43, %f42;
	add.f32 	%f105, %f104, 0fCB40007F;
	neg.f32 	%f106, %f105;
	fma.rn.f32 	%f107, %f101, 0f3FB8AA3B, %f106;
	fma.rn.f32 	%f108, %f101, 0f32A57060, %f107;
	mov.b32 	%r21, %f104;
	shl.b32 	%r22, %r21, 23;
	mov.b32 	%f109, %r22;
	ex2.approx.ftz.f32 	%f110, %f108;
	fma.rn.f32 	%f111, %f110, %f109, %f99;
	ld.global.f32 	%f112, [%rd20+8];
	sub.f32 	%f113, %f112, %f241;
	fma.rn.f32 	%f114, %f113, 0f3BBB989D, 0f3F000000;
	cvt.sat.f32.f32 	%f115, %f114;
	fma.rm.f32 	%f116, %f115, %f43, %f42;
	add.f32 	%f117, %f116, 0fCB40007F;
	neg.f32 	%f118, %f117;
	fma.rn.f32 	%f119, %f113, 0f3FB8AA3B, %f118;
	fma.rn.f32 	%f120, %f113, 0f32A57060, %f119;
	mov.b32 	%r23, %f116;
	shl.b32 	%r24, %r23, 23;
	mov.b32 	%f121, %r24;
	ex2.approx.ftz.f32 	%f122, %f120;
	fma.rn.f32 	%f123, %f122, %f121, %f111;
	ld.global.f32 	%f124, [%rd20+12];
	sub.f32 	%f125, %f124, %f241;
	fma.rn.f32 	%f126, %f125, 0f3BBB989D, 0f3F000000;
	cvt.sat.f32.f32 	%f127, %f126;
	fma.rm.f32 	%f128, %f127, %f43, %f42;
	add.f32 	%f129, %f128, 0fCB40007F;
	neg.f32 	%f130, %f129;
	fma.rn.f32 	%f131, %f125, 0f3FB8AA3B, %f130;
	fma.rn.f32 	%f132, %f125, 0f32A57060, %f131;
	mov.b32 	%r25, %f128;
	shl.b32 	%r26, %r25, 23;
	mov.b32 	%f133, %r26;
	ex2.approx.ftz.f32 	%f134, %f132;
	fma.rn.f32 	%f242, %f134, %f133, %f123;
	add.s32 	%r45, %r45, 8;
	add.s64 	%rd20, %rd20, 32;
	setp.ne.s32 	%p19, %r45, 128;
	@%p19 bra 	$L__BB1_4;
	cvta.to.global.u64 	%rd18, %rd15;
	add.s64 	%rd21, %rd18, %rd6;
	mov.b32 	%r46, 0;
$L__BB1_6:
	ld.global.f32 	%f135, [%rd22+-16];
	sub.f32 	%f136, %f135, %f241;
	fma.rn.f32 	%f137, %f136, 0f3BBB989D, 0f3F000000;
	cvt.sat.f32.f32 	%f138, %f137;
	mov.f32 	%f139, 0f4B400001;
	mov.f32 	%f140, 0f437C0000;
	fma.rm.f32 	%f141, %f138, %f140, %f139;
	add.f32 	%f142, %f141, 0fCB40007F;
	neg.f32 	%f143, %f142;
	fma.rn.f32 	%f144, %f136, 0f3FB8AA3B, %f143;
	fma.rn.f32 	%f145, %f136, 0f32A57060, %f144;
	mov.b32 	%r28, %f141;
	shl.b32 	%r29, %r28, 23;
	mov.b32 	%f146, %r29;
	ex2.approx.ftz.f32 	%f147, %f145;
	mul.f32 	%f148, %f147, %f146;
	div.rn.f32 	%f149, %f148, %f242;
	st.global.f32 	[%rd21+-16], %f149;
	ld.global.f32 	%f150, [%rd22+-12];
	sub.f32 	%f151, %f150, %f241;
	fma.rn.f32 	%f152, %f151, 0f3BBB989D, 0f3F000000;
	cvt.sat.f32.f32 	%f153, %f152;
	fma.rm.f32 	%f154, %f153, %f140, %f139;
	add.f32 	%f155, %f154, 0fCB40007F;
	neg.f32 	%f156, %f155;
	fma.rn.f32 	%f157, %f151, 0f3FB8AA3B, %f156;
	fma.rn.f32 	%f158, %f151, 0f32A57060, %f157;
	mov.b32 	%r30, %f154;
	shl.b32 	%r31, %r30, 23;
	mov.b32 	%f159, %r31;
	ex2.approx.ftz.f32 	%f160, %f158;
	mul.f32 	%f161, %f160, %f159;
	div.rn.f32 	%f162, %f161, %f242;
	st.global.f32 	[%rd21+-12], %f162;
	ld.global.f32 	%f163, [%rd22+-8];
	sub.f32 	%f164, %f163, %f241;
	fma.rn.f32 	%f165, %f164, 0f3BBB989D, 0f3F000000;
	cvt.sat.f32.f32 	%f166, %f165;
	fma.rm.f32 	%f167, %f166, %f140, %f139;
	add.f32 	%f168, %f167, 0fCB40007F;
	neg.f32 	%f169, %f168;
	fma.rn.f32 	%f170, %f164, 0f3FB8AA3B, %f169;
	fma.rn.f32 	%f171, %f164, 0f32A57060, %f170;
	mov.b32 	%r32, %f167;
	shl.b32 	%r33, %r32, 23;
	mov.b32 	%f172, %r33;
	ex2.approx.ftz.f32 	%f173, %f171;
	mul.f32 	%f174, %f173, %f172;
	div.rn.f32 	%f175, %f174, %f242;
	st.global.f32 	[%rd21+-8], %f175;
	ld.global.f32 	%f176, [%rd22+-4];
	sub.f32 	%f177, %f176, %f241;
	fma.rn.f32 	%f178, %f177, 0f3BBB989D, 0f3F000000;
	cvt.sat.f32.f32 	%f179, %f178;
	fma.rm.f32 	%f180, %f179, %f140, %f139;
	add.f32 	%f181, %f180, 0fCB40007F;
	neg.f32 	%f182, %f181;
	fma.rn.f32 	%f183, %f177, 0f3FB8AA3B, %f182;
	fma.rn.f32 	%f184, %f177, 0f32A57060, %f183;
	mov.b32 	%r34, %f180;
	shl.b32 	%r35, %r34, 23;
	mov.b32 	%f185, %r35;
	ex2.approx.ftz.f32 	%f186, %f184;
	mul.f32 	%f187, %f186, %f185;
	div.rn.f32 	%f188, %f187, %f242;
	st.global.f32 	[%rd21+-4], %f188;
	ld.global.f32 	%f189, [%rd22];
	sub.f32 	%f190, %f189, %f241;
	fma.rn.f32 	%f191, %f190, 0f3BBB989D, 0f3F000000;
	cvt.sat.f32.f32 	%f192, %f191;
	fma.rm.f32 	%f193, %f192, %f140, %f139;
	add.f32 	%f194, %f193, 0fCB40007F;
	neg.f32 	%f195, %f194;
	fma.rn.f32 	%f196, %f190, 0f3FB8AA3B, %f195;
	fma.rn.f32 	%f197, %f190, 0f32A57060, %f196;
	mov.b32 	%r36, %f193;
	shl.b32 	%r37, %r36, 23;
	mov.b32 	%f198, %r37;
	ex2.approx.ftz.f32 	%f199, %f197;
	mul.f32 	%f200, %f199, %f198;
	div.rn.f32 	%f201, %f200, %f242;
	st.global.f32 	[%rd21], %f201;
	ld.global.f32 	%f202, [%rd22+4];
	sub.f32 	%f203, %f202, %f241;
	fma.rn.f32 	%f204, %f203, 0f3BBB989D, 0f3F000000;
	cvt.sat.f32.f32 	%f205, %f204;
	fma.rm.f32 	%f206, %f205, %f140, %f139;
	add.f32 	%f207, %f206, 0fCB40007F;
	neg.f32 	%f208, %f207;
	fma.rn.f32 	%f209, %f203, 0f3FB8AA3B, %f208;
	fma.rn.f32 	%f210, %f203, 0f32A57060, %f209;
	mov.b32 	%r38, %f206;
	shl.b32 	%r39, %r38, 23;
	mov.b32 	%f211, %r39;
	ex2.approx.ftz.f32 	%f212, %f210;
	mul.f32 	%f213, %f212, %f211;
	div.rn.f32 	%f214, %f213, %f242;
	st.global.f32 	[%rd21+4], %f214;
	ld.global.f32 	%f215, [%rd22+8];
	sub.f32 	%f216, %f215, %f241;
	fma.rn.f32 	%f217, %f216, 0f3BBB989D, 0f3F000000;
	cvt.sat.f32.f32 	%f218, %f217;
	fma.rm.f32 	%f219, %f218, %f140, %f139;
	add.f32 	%f220, %f219, 0fCB40007F;
	neg.f32 	%f221, %f220;
	fma.rn.f32 	%f222, %f216, 0f3FB8AA3B, %f221;
	fma.rn.f32 	%f223, %f216, 0f32A57060, %f222;
	mov.b32 	%r40, %f219;
	shl.b32 	%r41, %r40, 23;
	mov.b32 	%f224, %r41;
	ex2.approx.ftz.f32 	%f225, %f223;
	mul.f32 	%f226, %f225, %f224;
	div.rn.f32 	%f227, %f226, %f242;
	st.global.f32 	[%rd21+8], %f227;
	ld.global.f32 	%f228, [%rd22+12];
	sub.f32 	%f229, %f228, %f241;
	fma.rn.f32 	%f230, %f229, 0f3BBB989D, 0f3F000000;
	cvt.sat.f32.f32 	%f231, %f230;
	fma.rm.f32 	%f232, %f231, %f140, %f139;
	add.f32 	%f233, %f232, 0fCB40007F;
	neg.f32 	%f234, %f233;
	fma.rn.f32 	%f235, %f229, 0f3FB8AA3B, %f234;
	fma.rn.f32 	%f236, %f229, 0f32A57060, %f235;
	mov.b32 	%r42, %f232;
	shl.b32 	%r43, %r42, 23;
	mov.b32 	%f237, %r43;
	ex2.approx.ftz.f32 	%f238, %f236;
	mul.f32 	%f239, %f238, %f237;
	div.rn.f32 	%f240, %f239, %f242;
	st.global.f32 	[%rd21+12], %f240;
	add.s32 	%r46, %r46, 8;
	add.s64 	%rd22, %rd22, 32;
	add.s64 	%rd21, %rd21, 32;
	setp.ne.s32 	%p20, %r46, 128;
	@%p20 bra 	$L__BB1_6;
$L__BB1_7:
	ret;

}
	// .globl	_Z24compute_attention_outputPfS_S_
.visible .entry _Z24compute_attention_outputPfS_S_(
	.param .u64 .ptr .align 1 _Z24compute_attention_outputPfS_S__param_0,
	.param .u64 .ptr .align 1 _Z24compute_attention_outputPfS_S__param_1,
	.param .u64 .ptr .align 1 _Z24compute_attention_outputPfS_S__param_2
)
{
	.reg .pred 	%p<5>;
	.reg .b32 	%r<11>;
	.reg .b32 	%f<52>;
	.reg .b64 	%rd<21>;

	ld.param.u64 	%rd7, [_Z24compute_attention_outputPfS_S__param_0];
	ld.param.u64 	%rd8, [_Z24compute_attention_outputPfS_S__param_1];
	ld.param.u64 	%rd9, [_Z24compute_attention_outputPfS_S__param_2];
	mov.u32 	%r1, %ctaid.x;
	mov.u32 	%r5, %tid.x;
	setp.gt.u32 	%p1, %r1, 127;
	setp.gt.u32 	%p2, %r5, 63;
	or.pred  	%p3, %p1, %p2;
	@%p3 bra 	$L__BB2_4;
	shl.b32 	%r7, %r1, 7;
	mul.wide.u32 	%rd10, %r7, 4;
	cvta.to.global.u64 	%rd11, %rd7;
	add.s64 	%rd12, %rd10, %rd11;
	add.s64 	%rd20, %rd12, 32;
	mul.wide.u32 	%rd13, %r5, 4;
	cvta.to.global.u64 	%rd14, %rd8;
	add.s64 	%rd15, %rd13, %rd14;
	add.s64 	%rd19, %rd15, 2048;
	mov.f32 	%f51, 0f00000000;
	mov.b32 	%r10, 0;
$L__BB2_2:
	ld.global.f32 	%f4, [%rd20+-32];
	ld.global.f32 	%f5, [%rd19+-2048];
	fma.rn.f32 	%f6, %f4, %f5, %f51;
	ld.global.f32 	%f7, [%rd20+-28];
	ld.global.f32 	%f8, [%rd19+-1792];
	fma.rn.f32 	%f9, %f7, %f8, %f6;
	ld.global.f32 	%f10, [%rd20+-24];
	ld.global.f32 	%f11, [%rd19+-1536];
	fma.rn.f32 	%f12, %f10, %f11, %f9;
	ld.global.f32 	%f13, [%rd20+-20];
	ld.global.f32 	%f14, [%rd19+-1280];
	fma.rn.f32 	%f15, %f13, %f14, %f12;
	ld.global.f32 	%f16, [%rd20+-16];
	ld.global.f32 	%f17, [%rd19+-1024];
	fma.rn.f32 	%f18, %f16, %f17, %f15;
	ld.global.f32 	%f19, [%rd20+-12];
	ld.global.f32 	%f20, [%rd19+-768];
	fma.rn.f32 	%f21, %f19, %f20, %f18;
	ld.global.f32 	%f22, [%rd20+-8];
	ld.global.f32 	%f23, [%rd19+-512];
	fma.rn.f32 	%f24, %f22, %f23, %f21;
	ld.global.f32 	%f25, [%rd20+-4];
	ld.global.f32 	%f26, [%rd19+-256];
	fma.rn.f32 	%f27, %f25, %f26, %f24;
	ld.global.f32 	%f28, [%rd20];
	ld.global.f32 	%f29, [%rd19];
	fma.rn.f32 	%f30, %f28, %f29, %f27;
	ld.global.f32 	%f31, [%rd20+4];
	ld.global.f32 	%f32, [%rd19+256];
	fma.rn.f32 	%f33, %f31, %f32, %f30;
	ld.global.f32 	%f34, [%rd20+8];
	ld.global.f32 	%f35, [%rd19+512];
	fma.rn.f32 	%f36, %f34, %f35, %f33;
	ld.global.f32 	%f37, [%rd20+12];
	ld.global.f32 	%f38, [%rd19+768];
	fma.rn.f32 	%f39, %f37, %f38, %f36;
	ld.global.f32 	%f40, [%rd20+16];
	ld.global.f32 	%f41, [%rd19+1024];
	fma.rn.f32 	%f42, %f40, %f41, %f39;
	ld.global.f32 	%f43, [%rd20+20];
	ld.global.f32 	%f44, [%rd19+1280];
	fma.rn.f32 	%f45, %f43, %f44, %f42;
	ld.global.f32 	%f46, [%rd20+24];
	ld.global.f32 	%f47, [%rd19+1536];
	fma.rn.f32 	%f48, %f46, %f47, %f45;
	ld.global.f32 	%f49, [%rd20+28];
	ld.global.f32 	%f50, [%rd19+1792];
	fma.rn.f32 	%f51, %f49, %f50, %f48;
	add.s32 	%r10, %r10, 16;
	add.s64 	%rd20, %rd20, 64;
	add.s64 	%rd19, %rd19, 4096;
	setp.ne.s32 	%p4, %r10, 128;
	@%p4 bra 	$L__BB2_2;
	shl.b32 	%r8, %r1, 6;
	add.s32 	%r9, %r8, %r5;
	cvta.to.global.u64 	%rd16, %rd9;
	mul.wide.u32 	%rd17, %r9, 4;
	add.s64 	%rd18, %rd16, %rd17;
	st.global.f32 	[%rd18], %f51;
$L__BB2_4:
	ret;

}


// ===== COMPILED SASS (sm_100) =====

	.target	sm_100

	.elftype	@"ET_EXEC"


//--------------------- .note.nv.tkinfo           --------------------------
	.section	.note.nv.tkinfo,"",@"SHT_NOTE"
	.sectionflags	@"SHF_NOTE_NV_TKINFO"
	.tkinfo
        /*0018*/ 	.word	0x00000002
        /*0030*/ 	.string	""
        /*0030*/ 	.string	"ptxas"
        /*0030*/ 	.string	"Cuda compilation tools, release 13.0, V13.0.88"
        /*0030*/ 	.string	"Build cuda_13.0.r13.0/compiler.36424714_0"
        /*0030*/ 	.string	"-arch sm_100 -m 64 "



//--------------------- .note.nv.cuinfo           --------------------------
	.section	.note.nv.cuinfo,"",@"SHT_NOTE"
	.sectionflags	@"SHF_NOTE_NV_CUINFO"
        /*0018*/ 	.short	0x0002
        /*001a*/ 	.short	0x0064
        /*001c*/ 	.short	0x0082
	.zero		2


//--------------------- .nv.info                  --------------------------
	.section	.nv.info,"",@"SHT_CUDA_INFO"
	.align	4


	//----- nvinfo : EIATTR_REGCOUNT
	.align		4
        /*0000*/ 	.byte	0x04, 0x2f
        /*0002*/ 	.short	(.L_1 - .L_0)
	.align		4
.L_0:
        /*0004*/ 	.word	index@(_Z16attention_scoresPfS_S_)
        /*0008*/ 	.word	0x00000020


	//----- nvinfo : EIATTR_FRAME_SIZE
	.align		4
.L_1:
        /*000c*/ 	.byte	0x04, 0x11
        /*000e*/ 	.short	(.L_3 - .L_2)
	.align		4
.L_2:
        /*0010*/ 	.word	index@(_Z16attention_scoresPfS_S_)
        /*0014*/ 	.word	0x00000000


	//----- nvinfo : EIATTR_REGCOUNT
	.align		4
.L_3:
        /*0018*/ 	.byte	0x04, 0x2f
        /*001a*/ 	.short	(.L_5 - .L_4)
	.align		4
.L_4:
        /*001c*/ 	.word	index@(_Z7softmaxPfS_)
        /*0020*/ 	.word	0x0000001f


	//----- nvinfo : EIATTR_FRAME_SIZE
	.align		4
.L_5:
        /*0024*/ 	.byte	0x04, 0x11
        /*0026*/ 	.short	(.L_7 - .L_6)
	.align		4
.L_6:
        /*0028*/ 	.word	index@($__internal_0_$__cuda_sm3x_div_rn_noftz_f32_slowpath)
        /*002c*/ 	.word	0x00000000


	//----- nvinfo : EIATTR_FRAME_SIZE
	.align		4
.L_7:
        /*0030*/ 	.byte	0x04, 0x11
        /*0032*/ 	.short	(.L_9 - .L_8)
	.align		4
.L_8:
        /*0034*/ 	.word	index@(_Z7softmaxPfS_)
        /*0038*/ 	.word	0x00000000


	//----- nvinfo : EIATTR_REGCOUNT
	.align		4
.L_9:
        /*003c*/ 	.byte	0x04, 0x2f
        /*003e*/ 	.short	(.L_11 - .L_10)
	.align		4
.L_10:
        /*0040*/ 	.word	index@(_Z24compute_attention_outputPfS_S_)
        /*0044*/ 	.word	0x0000001e


	//----- nvinfo : EIATTR_FRAME_SIZE
	.align		4
.L_11:
        /*0048*/ 	.byte	0x04, 0x11
        /*004a*/ 	.short	(.L_13 - .L_12)
	.align		4
.L_12:
        /*004c*/ 	.word	index@(_Z24compute_attention_outputPfS_S_)
        /*0050*/ 	.word	0x00000000


	//----- nvinfo : EIATTR_MIN_STACK_SIZE
	.align		4
.L_13:
        /*0054*/ 	.byte	0x04, 0x12
        /*0056*/ 	.short	(.L_15 - .L_14)
	.align		4
.L_14:
        /*0058*/ 	.word	index@(_Z24compute_attention_outputPfS_S_)
        /*005c*/ 	.word	0x00000000


	//----- nvinfo : EIATTR_MIN_STACK_SIZE
	.align		4
.L_15:
        /*0060*/ 	.byte	0x04, 0x12
        /*0062*/ 	.short	(.L_17 - .L_16)
	.align		4
.L_16:
        /*0064*/ 	.word	index@(_Z7softmaxPfS_)
        /*0068*/ 	.word	0x00000000


	//----- nvinfo : EIATTR_MIN_STACK_SIZE
	.align		4
.L_17:
        /*006c*/ 	.byte	0x04, 0x12
        /*006e*/ 	.short	(.L_19 - .L_18)
	.align		4
.L_18:
        /*0070*/ 	.word	index@(_Z16attention_scoresPfS_S_)
        /*0074*/ 	.word	0x00000000
.L_19:


//--------------------- .nv.compat                --------------------------
	.section	.nv.compat,"",@"SHT_CUDA_COMPAT_INFO"
	.align	4
        /*0000*/ 	.byte	0x02, 0x09, 0x00, 0x00, 0x02, 0x02, 0x01, 0x00, 0x02, 0x05, 0x05, 0x00, 0x03, 0x07, 0x01, 0x01
        /*0010*/ 	.byte	0x02, 0x03, 0x00, 0x00, 0x02, 0x06, 0x01, 0x00, 0x04, 0x0b, 0x08, 0x00, 0x01, 0x00, 0x00, 0x00
        /*0020*/ 	.byte	0x00, 0x00, 0x00, 0x00


//--------------------- .nv.info._Z24compute_attention_outputPfS_S_ --------------------------
	.section	.nv.info._Z24compute_attention_outputPfS_S_,"",@"SHT_CUDA_INFO"
	.sectionflags	@""
	.align	4


	//----- nvinfo : EIATTR_CUDA_API_VERSION
	.align		4
        /*0000*/ 	.byte	0x04, 0x37
        /*0002*/ 	.short	(.L_21 - .L_20)
.L_20:
        /*0004*/ 	.word	0x00000082


	//----- nvinfo : EIATTR_KPARAM_INFO
	.align		4
.L_21:
        /*0008*/ 	.byte	0x04, 0x17
        /*000a*/ 	.short	(.L_23 - .L_22)
.L_22:
        /*000c*/ 	.word	0x00000000
        /*0010*/ 	.short	0x0002
        /*0012*/ 	.short	0x0010
        /*0014*/ 	.byte	0x00, 0xf5, 0x21, 0x00


	//----- nvinfo : EIATTR_KPARAM_INFO
	.align		4
.L_23:
        /*0018*/ 	.byte	0x04, 0x17
        /*001a*/ 	.short	(.L_25 - .L_24)
.L_24:
        /*001c*/ 	.word	0x00000000
        /*0020*/ 	.short	0x0001
        /*0022*/ 	.short	0x0008
        /*0024*/ 	.byte	0x00, 0xf5, 0x21, 0x00


	//----- nvinfo : EIATTR_KPARAM_INFO
	.align		4
.L_25:
        /*0028*/ 	.byte	0x04, 0x17
        /*002a*/ 	.short	(.L_27 - .L_26)
.L_26:
        /*002c*/ 	.word	0x00000000
        /*0030*/ 	.short	0x0000
        /*0032*/ 	.short	0x0000
        /*0034*/ 	.byte	0x00, 0xf5, 0x21, 0x00


	//----- nvinfo : EIATTR_SPARSE_MMA_MASK
	.align		4
.L_27:
        /*0038*/ 	.byte	0x03, 0x50
        /*003a*/ 	.short	0x0000


	//----- nvinfo : EIATTR_MAXREG_COUNT
	.align		4
        /*003c*/ 	.byte	0x03, 0x1b
        /*003e*/ 	.short	0x00ff


	//----- nvinfo : EIATTR_MERCURY_ISA_VERSION
	.align		4
        /*0040*/ 	.byte	0x03, 0x5f
        /*0042*/ 	.short	0x0101


	//----- nvinfo : EIATTR_VRC_CTA_INIT_COUNT
	.align		4
        /*0044*/ 	.byte	0x02, 0x4a
	.zero		1
	.zero		1


	//----- nvinfo : EIATTR_EXIT_INSTR_OFFSETS
	.align		4
        /*0048*/ 	.byte	0x04, 0x1c
        /*004a*/ 	.short	(.L_29 - .L_28)


	//   ....[0]....
.L_28:
        /*004c*/ 	.word	0x00000050


	//   ....[1]....
        /*0050*/ 	.word	0x000004f0


	//----- nvinfo : EIATTR_CBANK_PARAM_SIZE
	.align		4
.L_29:
        /*0054*/ 	.byte	0x03, 0x19
        /*0056*/ 	.short	0x0018


	//----- nvinfo : EIATTR_PARAM_CBANK
	.align		4
        /*0058*/ 	.byte	0x04, 0x0a
        /*005a*/ 	.short	(.L_31 - .L_30)
	.align		4
.L_30:
        /*005c*/ 	.word	index@(.nv.constant0._Z24compute_attention_outputPfS_S_)
        /*0060*/ 	.short	0x0380
        /*0062*/ 	.short	0x0018


	//----- nvinfo : EIATTR_SW_WAR
	.align		4
.L_31:
        /*0064*/ 	.byte	0x04, 0x36
        /*0066*/ 	.short	(.L_33 - .L_32)
.L_32:
        /*0068*/ 	.word	0x00000008
.L_33:


//--------------------- .nv.info._Z7softmaxPfS_   --------------------------
	.section	.nv.info._Z7softmaxPfS_,"",@"SHT_CUDA_INFO"
	.sectionflags	@""
	.align	4


	//----- nvinfo : EIATTR_CUDA_API_VERSION
	.align		4
        /*0000*/ 	.byte	0x04, 0x37
        /*0002*/ 	.short	(.L_35 - .L_34)
.L_34:
        /*0004*/ 	.word	0x00000082


	//----- nvinfo : EIATTR_KPARAM_INFO
	.align		4
.L_35:
        /*0008*/ 	.byte	0x04, 0x17
        /*000a*/ 	.short	(.L_37 - .L_36)
.L_36:
        /*000c*/ 	.word	0x00000000
        /*0010*/ 	.short	0x0001
        /*0012*/ 	.short	0x0008
        /*0014*/ 	.byte	0x00, 0xf5, 0x21, 0x00


	//----- nvinfo : EIATTR_KPARAM_INFO
	.align		4
.L_37:
        /*0018*/ 	.byte	0x04, 0x17
        /*001a*/ 	.short	(.L_39 - .L_38)
.L_38:
        /*001c*/ 	.word	0x00000000
        /*0020*/ 	.short	0x0000
        /*0022*/ 	.short	0x0000
        /*0024*/ 	.byte	0x00, 0xf5, 0x21, 0x00


	//----- nvinfo : EIATTR_SPARSE_MMA_MASK
	.align		4
.L_39:
        /*0028*/ 	.byte	0x03, 0x50
        /*002a*/ 	.short	0x0000


	//----- nvinfo : EIATTR_MAXREG_COUNT
	.align		4
        /*002c*/ 	.byte	0x03, 0x1b
        /*002e*/ 	.short	0x00ff


	//----- nvinfo : EIATTR_MERCURY_ISA_VERSION
	.align		4
        /*0030*/ 	.byte	0x03, 0x5f
        /*0032*/ 	.short	0x0101


	//----- nvinfo : EIATTR_VRC_CTA_INIT_COUNT
	.align		4
        /*0034*/ 	.byte	0x02, 0x4a
	.zero		1
	.zero		1


	//----- nvinfo : EIATTR_EXIT_INSTR_OFFSETS
	.align		4
        /*0038*/ 	.byte	0x04, 0x1c
        /*003a*/ 	.short	(.L_41 - .L_40)


	//   ....[0]....
.L_40:
        /*003c*/ 	.word	0x00000030


	//   ....[1]....
        /*0040*/ 	.word	0x00002010


	//----- nvinfo : EIATTR_CRS_STACK_SIZE
	.align		4
.L_41:
        /*0044*/ 	.byte	0x04, 0x1e
        /*0046*/ 	.short	(.L_43 - .L_42)
.L_42:
        /*0048*/ 	.word	0x00000000


	//----- nvinfo : EIATTR_CBANK_PARAM_SIZE
	.align		4
.L_43:
        /*004c*/ 	.byte	0x03, 0x19
        /*004e*/ 	.short	0x0010


	//----- nvinfo : EIATTR_PARAM_CBANK
	.align		4
        /*0050*/ 	.byte	0x04, 0x0a
        /*0052*/ 	.short	(.L_45 - .L_44)
	.align		4
.L_44:
        /*0054*/ 	.word	index@(.nv.constant0._Z7softmaxPfS_)
        /*0058*/ 	.short	0x0380
        /*005a*/ 	.short	0x0010


	//----- nvinfo : EIATTR_SW_WAR
	.align		4
.L_45:
        /*005c*/ 	.byte	0x04, 0x36
        /*005e*/ 	.short	(.L_47 - .L_46)
.L_46:
        /*0060*/ 	.word	0x00000008
.L_47:


//--------------------- .nv.info._Z16attention_scoresPfS_S_ --------------------------
	.section	.nv.info._Z16attention_scoresPfS_S_,"",@"SHT_CUDA_INFO"
	.sectionflags	@""
	.align	4


	//----- nvinfo : EIATTR_CUDA_API_VERSION
	.align		4
        /*0000*/ 	.byte	0x04, 0x37
        /*0002*/ 	.short	(.L_49 - .L_48)
.L_48:
        /*0004*/ 	.word	0x00000082


	//----- nvinfo : EIATTR_KPARAM_INFO
	.align		4
.L_49:
        /*0008*/ 	.byte	0x04, 0x17
        /*000a*/ 	.short	(.L_51 - .L_50)
.L_50:
        /*000c*/ 	.word	0x00000000
        /*0010*/ 	.short	0x0002
        /*0012*/ 	.short	0x0010
        /*0014*/ 	.byte	0x00, 0xf5, 0x21, 0x00


	//----- nvinfo : EIATTR_KPARAM_INFO
	.align		4
.L_51:
        /*0018*/ 	.byte	0x04, 0x17
        /*001a*/ 	.short	(.L_53 - .L_52)
.L_52:
        /*001c*/ 	.word	0x00000000
        /*0020*/ 	.short	0x0001
        /*0022*/ 	.short	0x0008
        /*0024*/ 	.byte	0x00, 0xf5, 0x21, 0x00


	//----- nvinfo : EIATTR_KPARAM_INFO
	.align		4
.L_53:
        /*0028*/ 	.byte	0x04, 0x17
        /*002a*/ 	.short	(.L_55 - .L_54)
.L_54:
        /*002c*/ 	.word	0x00000000
        /*0030*/ 	.short	0x0000
        /*0032*/ 	.short	0x0000
        /*0034*/ 	.byte	0x00, 0xf5, 0x21, 0x00


	//----- nvinfo : EIATTR_SPARSE_MMA_MASK
	.align		4
.L_55:
        /*0038*/ 	.byte	0x03, 0x50
        /*003a*/ 	.short	0x0000


	//----- nvinfo : EIATTR_MAXREG_COUNT
	.align		4
        /*003c*/ 	.byte	0x03, 0x1b
        /*003e*/ 	.short	0x00ff


	//----- nvinfo : EIATTR_MERCURY_ISA_VERSION
	.align		4
        /*0040*/ 	.byte	0x03, 0x5f
        /*0042*/ 	.short	0x0101


	//----- nvinfo : EIATTR_VRC_CTA_INIT_COUNT
	.align		4
        /*0044*/ 	.byte	0x02, 0x4a
	.zero		1
	.zero		1


	//----- nvinfo : EIATTR_EXIT_INSTR_OFFSETS
	.align		4
        /*0048*/ 	.byte	0x04, 0x1c
        /*004a*/ 	.short	(.L_57 - .L_56)


	//   ....[0]....
.L_56:
        /*004c*/ 	.word	0x00000040


	//   ....[1]....
        /*0050*/ 	.word	0x00000d00


	//----- nvinfo : EIATTR_CBANK_PARAM_SIZE
	.align		4
.L_57:
        /*0054*/ 	.byte	0x03, 0x19
        /*0056*/ 	.short	0x0018


	//----- nvinfo : EIATTR_PARAM_CBANK
	.align		4
        /*0058*/ 	.byte	0x04, 0x0a
        /*005a*/ 	.short	(.L_59 - .L_58)
	.align		4
.L_58:
        /*005c*/ 	.word	index@(.nv.constant0._Z16attention_scoresPfS_S_)
        /*0060*/ 	.short	0x0380
        /*0062*/ 	.short	0x0018


	//----- nvinfo : EIATTR_SW_WAR
	.align		4
.L_59:
        /*0064*/ 	.byte	0x04, 0x36
        /*0066*/ 	.short	(.L_61 - .L_60)
.L_60:
        /*0068*/ 	.word	0x00000008
.L_61:


//--------------------- .nv.callgraph             --------------------------
	.section	.nv.callgraph,"",@"SHT_CUDA_CALLGRAPH"
	.align	4
	.sectionentsize	8
	.align		4
        /*0000*/ 	.word	0x00000000
	.align		4
        /*0004*/ 	.word	0xffffffff
	.align		4
        /*0008*/ 	.word	0x00000000
	.align		4
        /*000c*/ 	.word	0xfffffffe
	.align		4
        /*0010*/ 	.word	0x00000000
	.align		4
        /*0014*/ 	.word	0xfffffffd
	.align		4
        /*0018*/ 	.word	0x00000000
	.align		4
        /*001c*/ 	.word	0xfffffffc


//--------------------- .text._Z24compute_attention_outputPfS_S_ --------------------------
	.section	.text._Z24compute_attention_outputPfS_S_,"ax",@progbits
	.align	128
        .global         _Z24compute_attention_outputPfS_S_
        .type           _Z24compute_attention_outputPfS_S_,@function
        .size           _Z24compute_attention_outputPfS_S_,(.L_x_24 - _Z24compute_attention_outputPfS_S_)
        .other          _Z24compute_attention_outputPfS_S_,@"STO_CUDA_ENTRY STV_DEFAULT"
_Z24compute_attention_outputPfS_S_:
.text._Z24compute_attention_outputPfS_S_:
[----:B------:R-:W-:Y:S01]  /*0000*/  LDC R1, c[0x0][0x37c] ;  /* 0x0000df00ff017b82 */ /* 0x000fe20000000800 */
[----:B------:R-:W0:Y:S01]  /*0010*/  S2R R0, SR_TID.X ;  /* 0x0000000000007919 */ /* 0x000e220000002100 */
[----:B------:R-:W1:Y:S01]  /*0020*/  S2R R7, SR_CTAID.X ;  /* 0x0000000000077919 */ /* 0x000e620000002500 */
[----:B0-----:R-:W-:-:S04]  /*0030*/  ISETP.GT.U32.AND P0, PT, R0, 0x3f, PT ;  /* 0x0000003f0000780c */ /* 0x001fc80003f04070 */
[----:B-1----:R-:W-:-:S13]  /*0040*/  ISETP.GT.U32.OR P0, PT, R7, 0x7f, P0 ;  /* 0x0000007f0700780c */ /* 0x002fda0000704470 */
[----:B------:R-:W-:Y:S05]  /*0050*/  @P0 EXIT ;  /* 0x000000000000094d */ /* 0x000fea0003800000 */
[----:B------:R-:W0:Y:S01]  /*0060*/  LDC.64 R2, c[0x0][0x380] ;  /* 0x0000e000ff027b82 */ /* 0x000e220000000a00 */
[----:B------:R-:W-:Y:S01]  /*0070*/  SHF.L.U32 R9, R7, 0x7, RZ ;  /* 0x0000000707097819 */ /* 0x000fe200000006ff */
[----:B------:R-:W-:Y:S01]  /*0080*/  HFMA2 R10, -RZ, RZ, 0, 0 ;  /* 0x00000000ff0a7431 */ /* 0x000fe200000001ff */
[----:B------:R-:W1:Y:S01]  /*0090*/  LDCU.64 UR6, c[0x0][0x358] ;  /* 0x00006b00ff0677ac */ /* 0x000e620008000a00 */
[----:B------:R-:W-:-:S04]  /*00a0*/  UMOV UR4, URZ ;  /* 0x000000ff00047c82 */ /* 0x000fc80008000000 */
[----:B------:R-:W2:Y:S01]  /*00b0*/  LDC.64 R4, c[0x0][0x388] ;  /* 0x0000e200ff047b82 */ /* 0x000ea20000000a00 */
[----:B0-----:R-:W-:-:S03]  /*00c0*/  IMAD.WIDE.U32 R2, R9, 0x4, R2 ;  /* 0x0000000409027825 */ /* 0x001fc600078e0002 */
[----:B------:R-:W-:Y:S01]  /*00d0*/  IADD3 R8, P0, PT, R2, 0x20, RZ ;  /* 0x0000002002087810 */ /* 0x000fe20007f1e0ff */
[----:B--2---:R-:W-:-:S03]  /*00e0*/  IMAD.WIDE.U32 R4, R0, 0x4, R4 ;  /* 0x0000000400047825 */ /* 0x004fc600078e0004 */
[----:B------:R-:W-:Y:S02]  /*00f0*/  IADD3.X R11, PT, PT, RZ, R3, RZ, P0, !PT ;  /* 0x00000003ff0b7210 */ /* 0x000fe400007fe4ff */
[----:B------:R-:W-:-:S04]  /*0100*/  IADD3 R2, P1, PT, R4, 0x800, RZ ;  /* 0x0000080004027810 */ /* 0x000fc80007f3e0ff */
[----:B-1----:R-:W-:-:S09]  /*0110*/  IADD3.X R3, PT, PT, RZ, R5, RZ, P1, !PT ;  /* 0x00000005ff037210 */ /* 0x002fd20000ffe4ff */
.L_x_0:
[----:B------:R-:W-:Y:S01]  /*0120*/  MOV R4, R8 ;  /* 0x0000000800047202 */ /* 0x000fe20000000f00 */
[----:B------:R-:W2:Y:S01]  /*0130*/  LDG.E R12, desc[UR6][R2.64+-0x800] ;  /* 0xfff80006020c7981 */ /* 0x000ea2000c1e1900 */
[----:B------:R-:W-:-:S03]  /*0140*/  MOV R5, R11 ;  /* 0x0000000b00057202 */ /* 0x000fc60000000f00 */
[----:B------:R-:W3:Y:S04]  /*0150*/  LDG.E R26, desc[UR6][R2.64+-0x700] ;  /* 0xfff90006021a7981 */ /* 0x000ee8000c1e1900 */
[----:B------:R-:W2:Y:S04]  /*0160*/  LDG.E R13, desc[UR6][R4.64+-0x20] ;  /* 0xffffe006040d7981 */ /* 0x000ea8000c1e1900 */
[----:B------:R-:W3:Y:S04]  /*0170*/  LDG.E R24, desc[UR6][R4.64+-0x1c] ;  /* 0xffffe40604187981 */ /* 0x000ee8000c1e1900 */
[----:B------:R-:W4:Y:S04]  /*0180*/  LDG.E R18, desc[UR6][R4.64+-0x18] ;  /* 0xffffe80604127981 */ /* 0x000f28000c1e1900 */
[----:B------:R-:W4:Y:S04]  /*0190*/  LDG.E R21, desc[UR6][R2.64+-0x600] ;  /* 0xfffa000602157981 */ /* 0x000f28000c1e1900 */
[----:B------:R-:W5:Y:S04]  /*01a0*/  LDG.E R23, desc[UR6][R4.64+-0x14] ;  /* 0xffffec0604177981 */ /* 0x000f68000c1e1900 */
        /* <DEDUP_REMOVED lines=11> */
[----:B------:R-:W5:Y:S01]  /*0260*/  LDG.E R15, desc[UR6][R2.64+0x100] ;  /* 0x00010006020f7981 */ /* 0x000f62000c1e1900 */
[----:B--2---:R-:W-:-:S03]  /*0270*/  FFMA R13, R13, R12, R10 ;  /* 0x0000000c0d0d7223 */ /* 0x004fc6000000000a */
[----:B------:R-:W2:Y:S01]  /*0280*/  LDG.E R12, desc[UR6][R4.64+0x4] ;  /* 0x00000406040c7981 */ /* 0x000ea2000c1e1900 */
[----:B---3--:R-:W-:-:S03]  /*0290*/  FFMA R27, R24, R26, R13 ;  /* 0x0000001a181b7223 */ /* 0x008fc6000000000d */
[----:B------:R-:W3:Y:S04]  /*02a0*/  LDG.E R10, desc[UR6][R4.64+0x8] ;  /* 0x00000806040a7981 */ /* 0x000ee8000c1e1900 */
[----:B------:R-:W3:Y:S01]  /*02b0*/  LDG.E R13, desc[UR6][R2.64+0x200] ;  /* 0x00020006020d7981 */ /* 0x000ee2000c1e1900 */
[----:B----4-:R-:W-:-:S03]  /*02c0*/  FFMA R24, R18, R21, R27 ;  /* 0x0000001512187223 */ /* 0x010fc6000000001b */
[----:B------:R-:W4:Y:S04]  /*02d0*/  LDG.E R18, desc[UR6][R4.64+0xc] ;  /* 0x00000c0604127981 */ /* 0x000f28000c1e1900 */
[----:B------:R-:W4:Y:S01]  /*02e0*/  LDG.E R21, desc[UR6][R2.64+0x300] ;  /* 0x0003000602157981 */ /* 0x000f22000c1e1900 */
[----:B-----5:R-:W-:-:S03]  /*02f0*/  FFMA R27, R23, R20, R24 ;  /* 0x00000014171b7223 */ /* 0x020fc60000000018 */
[----:B------:R-:W5:Y:S04]  /*0300*/  LDG.E R20, desc[UR6][R4.64+0x10] ;  /* 0x0000100604147981 */ /* 0x000f68000c1e1900 */
[----:B------:R-:W5:Y:S01]  /*0310*/  LDG.E R23, desc[UR6][R2.64+0x400] ;  /* 0x0004000602177981 */ /* 0x000f62000c1e1900 */
[----:B------:R-:W-:-:S03]  /*0320*/  FFMA R27, R22, R25, R27 ;  /* 0x00000019161b7223 */ /* 0x000fc6000000001b */
[----:B------:R-:W5:Y:S04]  /*0330*/  LDG.E R22, desc[UR6][R4.64+0x14] ;  /* 0x0000140604167981 */ /* 0x000f68000c1e1900 */
[----:B------:R-:W5:Y:S01]  /*0340*/  LDG.E R25, desc[UR6][R2.64+0x500] ;  /* 0x0005000602197981 */ /* 0x000f62000c1e1900 */
[----:B------:R-:W-:-:S03]  /*0350*/  FFMA R27, R16, R19, R27 ;  /* 0x00000013101b7223 */ /* 0x000fc6000000001b */
[----:B------:R-:W5:Y:S04]  /*0360*/  LDG.E R19, desc[UR6][R4.64+0x18] ;  /* 0x0000180604137981 */ /* 0x000f68000c1e1900 */
[----:B------:R-:W5:Y:S01]  /*0370*/  LDG.E R16, desc[UR6][R2.64+0x600] ;  /* 0x0006000602107981 */ /* 0x000f62000c1e1900 */
[----:B------:R-:W-:-:S03]  /*0380*/  FFMA R24, R6, R9, R27 ;  /* 0x0000000906187223 */ /* 0x000fc6000000001b */
[----:B------:R-:W5:Y:S04]  /*0390*/  LDG.E R6, desc[UR6][R4.64+0x1c] ;  /* 0x00001c0604067981 */ /* 0x000f68000c1e1900 */
[----:B------:R0:W5:Y:S01]  /*03a0*/  LDG.E R9, desc[UR6][R2.64+0x700] ;  /* 0x0007000602097981 */ /* 0x000162000c1e1900 */
[----:B------:R-:W-:-:S04]  /*03b0*/  FFMA R11, R11, R8, R24 ;  /* 0x000000080b0b7223 */ /* 0x000fc80000000018 */
[----:B------:R-:W-:Y:S01]  /*03c0*/  FFMA R11, R14, R17, R11 ;  /* 0x000000110e0b7223 */ /* 0x000fe2000000000b */
[----:B------:R-:W-:-:S04]  /*03d0*/  UIADD3 UR4, UPT, UPT, UR4, 0x10, URZ ;  /* 0x0000001004047890 */ /* 0x000fc8000fffe0ff */
[----:B------:R-:W-:Y:S01]  /*03e0*/  UISETP.NE.AND UP0, UPT, UR4, 0x80, UPT ;  /* 0x000000800400788c */ /* 0x000fe2000bf05270 */
[----:B------:R-:W-:Y:S02]  /*03f0*/  IADD3 R8, P0, PT, R4, 0x40, RZ ;  /* 0x0000004004087810 */ /* 0x000fe40007f1e0ff */
[----:B0-----:R-:W-:-:S04]  /*0400*/  IADD3 R2, P1, PT, R2, 0x1000, RZ ;  /* 0x0000100002027810 */ /* 0x001fc80007f3e0ff */
[----:B------:R-:W-:Y:S01]  /*0410*/  IADD3.X R3, PT, PT, RZ, R3, RZ, P1, !PT ;  /* 0x00000003ff037210 */ /* 0x000fe20000ffe4ff */
[----:B--2---:R-:W-:-:S04]  /*0420*/  FFMA R11, R12, R15, R11 ;  /* 0x0000000f0c0b7223 */ /* 0x004fc8000000000b */
[----:B---3--:R-:W-:-:S04]  /*0430*/  FFMA R11, R10, R13, R11 ;  /* 0x0000000d0a0b7223 */ /* 0x008fc8000000000b */
[----:B----4-:R-:W-:-:S04]  /*0440*/  FFMA R11, R18, R21, R11 ;  /* 0x00000015120b7223 */ /* 0x010fc8000000000b */
[----:B-----5:R-:W-:-:S04]  /*0450*/  FFMA R11, R20, R23, R11 ;  /* 0x00000017140b7223 */ /* 0x020fc8000000000b */
[----:B------:R-:W-:Y:S01]  /*0460*/  FFMA R22, R22, R25, R11 ;  /* 0x0000001916167223 */ /* 0x000fe2000000000b */
[----:B------:R-:W-:-:S03]  /*0470*/  IADD3.X R11, PT, PT, RZ, R5, RZ, P0, !PT ;  /* 0x00000005ff0b7210 */ /* 0x000fc600007fe4ff */
[----:B------:R-:W-:-:S04]  /*0480*/  FFMA R19, R19, R16, R22 ;  /* 0x0000001013137223 */ /* 0x000fc80000000016 */
[----:B------:R-:W-:Y:S01]  /*0490*/  FFMA R10, R6, R9, R19 ;  /* 0x00000009060a7223 */ /* 0x000fe20000000013 */
[----:B------:R-:W-:Y:S06]  /*04a0*/  BRA.U UP0, `(.L_x_0) ;  /* 0xfffffffd001c7547 */ /* 0x000fec000b83ffff */
[----:B------:R-:W0:Y:S01]  /*04b0*/  LDC.64 R2, c[0x0][0x390] ;  /* 0x0000e400ff027b82 */ /* 0x000e220000000a00 */
[----:B------:R-:W-:-:S05]  /*04c0*/  LEA R7, R7, R0, 0x6 ;  /* 0x0000000007077211 */ /* 0x000fca00078e30ff */
[----:B0-----:R-:W-:-:S05]  /*04d0*/  IMAD.WIDE.U32 R2, R7, 0x4, R2 ;  /* 0x0000000407027825 */ /* 0x001fca00078e0002 */
[----:B------:R-:W-:Y:S01]  /*04e0*/  STG.E desc[UR6][R2.64], R10 ;  /* 0x0000000a02007986 */ /* 0x000fe2000c101906 */
[----:B------:R-:W-:Y:S05]  /*04f0*/  EXIT ;  /* 0x000000000000794d */ /* 0x000fea0003800000 */
.L_x_1:
[----:B------:R-:W-:-:S00]  /*0500*/  BRA `(.L_x_1) ;  /* 0xfffffffc00fc7947 */ /* 0x000fc0000383ffff */
[----:B------:R-:W-:-:S00]  /*0510*/  NOP ;  /* 0x0000000000007918 */ /* 0x000fc00000000000 */
        /* <DEDUP_REMOVED lines=14> */
.L_x_24:


//--------------------- .text._Z7softmaxPfS_      --------------------------
	.section	.text._Z7softmaxPfS_,"ax",@progbits
	.align	128
        .global         _Z7softmaxPfS_
        .type           _Z7softmaxPfS_,@function
        .size           _Z7softmaxPfS_,(.L_x_23 - _Z7softmaxPfS_)
        .other          _Z7softmaxPfS_,@"STO_CUDA_ENTRY STV_DEFAULT"
_Z7softmaxPfS_:
.text._Z7softmaxPfS_:
[----:B------:R-:W-:Y:S01]  /*0000*/  LDC R1, c[0x0][0x37c] ;  /* 0x0000df00ff017b82 */ /* 0x000fe20000000800 */
[----:B------:R-:W0:Y:S02]  /*0010*/  S2R R0, SR_CTAID.X ;  /* 0x0000000000007919 */ /* 0x000e240000002500 */
[----:B0-----:R-:W-:-:S13]  /*0020*/  ISETP.GT.U32.AND P0, PT, R0, 0x7f, PT ;  /* 0x0000007f0000780c */ /* 0x001fda0003f04070 */
[----:B------:R-:W-:Y:S05]  /*0030*/  @P0 EXIT ;  /* 0x000000000000094d */ /* 0x000fea0003800000 */
[----:B------:R-:W0:Y:S01]  /*0040*/  LDC.64 R2, c[0x0][0x380] ;  /* 0x0000e000ff027b82 */ /* 0x000e220000000a00 */
[----:B------:R-:W-:Y:S01]  /*0050*/  IMAD.SHL.U32 R0, R0, 0x80, RZ ;  /* 0x0000008000007824 */ /* 0x000fe200078e00ff */
[----:B------:R-:W1:Y:S01]  /*0060*/  LDCU.64 UR6, c[0x0][0x358] ;  /* 0x00006b00ff0677ac */ /* 0x000e620008000a00 */
[----:B------:R-:W-:Y:S01]  /*0070*/  IMAD.MOV.U32 R8, RZ, RZ, -0x319194d8 ;  /* 0xce6e6b28ff087424 */ /* 0x000fe200078e00ff */
[----:B------:R-:W-:Y:S01]  /*0080*/  UMOV UR4, URZ ;  /* 0x000000ff00047c82 */ /* 0x000fe20008000000 */
[----:B0-----:R-:W-:-:S03]  /*0090*/  IMAD.WIDE.U32 R2, R0, 0x4, R2 ;  /* 0x0000000400027825 */ /* 0x001fc600078e0002 */
[----:B------:R-:W-:-:S04]  /*00a0*/  IADD3 R2, P0, PT, R2, 0x20, RZ ;  /* 0x0000002002027810 */ /* 0x000fc80007f1e0ff */
[----:B-1----:R-:W-:-:S09]  /*00b0*/  IADD3.X R3, PT, PT, RZ, R3, RZ, P0, !PT ;  /* 0x00000003ff037210 */ /* 0x002fd200007fe4ff */
.L_x_2:
[----:B------:R-:W2:Y:S04]  /*00c0*/  LDG.E R25, desc[UR6][R2.64+-0x20] ;  /* 0xffffe00602197981 */ /* 0x000ea8000c1e1900 */
[----:B------:R-:W3:Y:S04]  /*00d0*/  LDG.E R27, desc[UR6][R2.64+-0x1c] ;  /* 0xffffe406021b7981 */ /* 0x000ee8000c1e1900 */
        /* <DEDUP_REMOVED lines=21> */
[----:B--2---:R-:W-:-:S04]  /*0230*/  FSETP.GT.AND P0, PT, R25, R8, PT ;  /* 0x000000081900720b */ /* 0x004fc80003f04000 */
[----:B------:R-:W-:Y:S02]  /*0240*/  FSEL R8, R25, R8, P0 ;  /* 0x0000000819087208 */ /* 0x000fe40000000000 */
[----:B------:R-:W2:Y:S02]  /*0250*/  LDG.E R25, desc[UR6][R2.64+0x38] ;  /* 0x0000380602197981 */ /* 0x000ea4000c1e1900 */
[----:B---3--:R-:W-:-:S04]  /*0260*/  FSETP.GT.AND P0, PT, R27, R8, PT ;  /* 0x000000081b00720b */ /* 0x008fc80003f04000 */
[----:B------:R-:W-:-:S04]  /*0270*/  FSEL R8, R27, R8, P0 ;  /* 0x000000081b087208 */ /* 0x000fc80000000000 */
[----:B----4-:R-:W-:-:S04]  /*0280*/  FSETP.GT.AND P0, PT, R19, R8, PT ;  /* 0x000000081300720b */ /* 0x010fc80003f04000 */
[----:B------:R-:W-:Y:S02]  /*0290*/  FSEL R27, R19, R8, P0 ;  /* 0x00000008131b7208 */ /* 0x000fe40000000000 */
[----:B------:R-:W3:Y:S02]  /*02a0*/  LDG.E R19, desc[UR6][R2.64+0x40] ;  /* 0x0000400602137981 */ /* 0x000ee4000c1e1900 */
[----:B-----5:R-:W-:-:S04]  /*02b0*/  FSETP.GT.AND P0, PT, R18, R27, PT ;  /* 0x0000001b1200720b */ /* 0x020fc80003f04000 */
[----:B------:R-:W-:Y:S02]  /*02c0*/  FSEL R8, R18, R27, P0 ;  /* 0x0000001b12087208 */ /* 0x000fe40000000000 */
[----:B------:R-:W4:Y:S02]  /*02d0*/  LDG.E R18, desc[UR6][R2.64+0x44] ;  /* 0x0000440602127981 */ /* 0x000f24000c1e1900 */
[----:B------:R-:W-:-:S04]  /*02e0*/  FSETP.GT.AND P0, PT, R17, R8, PT ;  /* 0x000000081100720b */ /* 0x000fc80003f04000 */
[----:B------:R-:W-:Y:S02]  /*02f0*/  FSEL R27, R17, R8, P0 ;  /* 0x00000008111b7208 */ /* 0x000fe40000000000 */
[----:B------:R-:W5:Y:S02]  /*0300*/  LDG.E R17, desc[UR6][R2.64+0x48] ;  /* 0x0000480602117981 */ /* 0x000f64000c1e1900 */
        /* <DEDUP_REMOVED lines=24> */
[CC--:B------:R-:W-:Y:S02]  /*0490*/  FSETP.GT.AND P0, PT, R26.reuse, R27.reuse, PT ;  /* 0x0000001b1a00720b */ /* 0x0c0fe40003f04000 */
[----:B------:R-:W5:Y:S02]  /*04a0*/  LDG.E R8, desc[UR6][R2.64+0x6c] ;  /* 0x00006c0602087981 */ /* 0x000f64000c1e1900 */
[----:B------:R-:W-:-:S04]  /*04b0*/  FSEL R26, R26, R27, P0 ;  /* 0x0000001b1a1a7208 */ /* 0x000fc80000000000 */
        /* <DEDUP_REMOVED lines=24> */
[----:B--2---:R-:W-:-:S04]  /*0640*/  FSETP.GT.AND P0, PT, R25, R26, PT ;  /* 0x0000001a1900720b */ /* 0x004fc80003f04000 */
[----:B------:R-:W-:Y:S02]  /*0650*/  FSEL R27, R25, R26, P0 ;  /* 0x0000001a191b7208 */ /* 0x000fe40000000000 */
[----:B------:R-:W2:Y:S02]  /*0660*/  LDG.E R25, desc[UR6][R2.64+0x90] ;  /* 0x0000900602197981 */ /* 0x000ea4000c1e1900 */
[----:B------:R-:W-:-:S04]  /*0670*/  FSETP.GT.AND P0, PT, R20, R27, PT ;  /* 0x0000001b1400720b */ /* 0x000fc80003f04000 */
[----:B------:R-:W-:Y:S02]  /*0680*/  FSEL R26, R20, R27, P0 ;  /* 0x0000001b141a7208 */ /* 0x000fe40000000000 */
[----:B------:R-:W2:Y:S02]  /*0690*/  LDG.E R20, desc[UR6][R2.64+0x94] ;  /* 0x0000940602147981 */ /* 0x000ea4000c1e1900 */
[----:B---3--:R-:W-:-:S04]  /*06a0*/  FSETP.GT.AND P0, PT, R19, R26, PT ;  /* 0x0000001a1300720b */ /* 0x008fc80003f04000 */
[----:B------:R-:W-:Y:S02]  /*06b0*/  FSEL R27, R19, R26, P0 ;  /* 0x0000001a131b7208 */ /* 0x000fe40000000000 */
[----:B------:R-:W3:Y:S02]  /*06c0*/  LDG.E R19, desc[UR6][R2.64+0x98] ;  /* 0x0000980602137981 */ /* 0x000ee4000c1e1900 */
[----:B----4-:R-:W-:-:S04]  /*06d0*/  FSETP.GT.AND P0, PT, R18, R27, PT ;  /* 0x0000001b1200720b */ /* 0x010fc80003f04000 */
[----:B------:R-:W-:Y:S02]  /*06e0*/  FSEL R26, R18, R27, P0 ;  /* 0x0000001b121a7208 */ /* 0x000fe40000000000 */
[----:B------:R-:W4:Y:S02]  /*06f0*/  LDG.E R18, desc[UR6][R2.64+0x9c] ;  /* 0x00009c0602127981 */ /* 0x000f24000c1e1900 */
[----:B-----5:R-:W-:-:S04]  /*0700*/  FSETP.GT.AND P0, PT, R17, R26, PT ;  /* 0x0000001a1100720b */ /* 0x020fc80003f04000 */
        /* <DEDUP_REMOVED lines=46> */
[----:B------:R0:W5:Y:S02]  /*09f0*/  LDG.E R22, desc[UR6][R2.64+0xdc] ;  /* 0x0000dc0602167981 */ /* 0x000164000c1e1900 */
[----:B------:R-:W-:-:S04]  /*0a00*/  FSETP.GT.AND P0, PT, R23, R26, PT ;  /* 0x0000001a1700720b */ /* 0x000fc80003f04000 */
[----:B------:R-:W-:-:S04]  /*0a10*/  FSEL R23, R23, R26, P0 ;  /* 0x0000001a17177208 */ /* 0x000fc80000000000 */
[----:B------:R-:W-:-:S04]  /*0a20*/  FSETP.GT.AND P0, PT, R24, R23, PT ;  /* 0x000000171800720b */ /* 0x000fc80003f04000 */
[----:B------:R-:W-:-:S04]  /*0a30*/  FSEL R24, R24, R23, P0 ;  /* 0x0000001718187208 */ /* 0x000fc80000000000 */
[----:B--2---:R-:W-:-:S04]  /*0a40*/  FSETP.GT.AND P0, PT, R25, R24, PT ;  /* 0x000000181900720b */ /* 0x004fc80003f04000 */
[----:B------:R-:W-:-:S04]  /*0a50*/  FSEL R25, R25, R24, P0 ;  /* 0x0000001819197208 */ /* 0x000fc80000000000 */
[----:B------:R-:W-:-:S04]  /*0a60*/  FSETP.GT.AND P0, PT, R20, R25, PT ;  /* 0x000000191400720b */ /* 0x000fc80003f04000 */
[----:B------:R-:W-:-:S04]  /*0a70*/  FSEL R20, R20, R25, P0 ;  /* 0x0000001914147208 */ /* 0x000fc80000000000 */
[----:B---3--:R-:W-:-:S04]  /*0a80*/  FSETP.GT.AND P0, PT, R19, R20, PT ;  /* 0x000000141300720b */ /* 0x008fc80003f04000 */
[----:B------:R-:W-:-:S04]  /*0a90*/  FSEL R19, R19, R20, P0 ;  /* 0x0000001413137208 */ /* 0x000fc80000000000 */
[----:B----4-:R-:W-:-:S04]  /*0aa0*/  FSETP.GT.AND P0, PT, R18, R19, PT ;  /* 0x000000131200720b */ /* 0x010fc80003f04000 */
[----:B------:R-:W-:-:S04]  /*0ab0*/  FSEL R18, R18, R19, P0 ;  /* 0x0000001312127208 */ /* 0x000fc80000000000 */
[----:B-----5:R-:W-:-:S04]  /*0ac0*/  FSETP.GT.AND P0, PT, R17, R18, PT ;  /* 0x000000121100720b */ /* 0x020fc80003f04000 */
[----:B------:R-:W-:-:S04]  /*0ad0*/  FSEL R17, R17, R18, P0 ;  /* 0x0000001211117208 */ /* 0x000fc80000000000 */
[----:B------:R-:W-:-:S04]  /*0ae0*/  FSETP.GT.AND P0, PT, R16, R17, PT ;  /* 0x000000111000720b */ /* 0x000fc80003f04000 */
        /* <DEDUP_REMOVED lines=23> */
[----:B------:R-:W-:Y:S01]  /*0c60*/  FSETP.GT.AND P0, PT, R4, R5, PT ;  /* 0x000000050400720b */ /* 0x000fe20003f04000 */
[----:B------:R-:W-:-:S03]  /*0c70*/  UIADD3 UR4, UPT, UPT, UR4, 0x40, URZ ;  /* 0x0000004004047890 */ /* 0x000fc6000fffe0ff */
[----:B------:R-:W-:Y:S01]  /*0c80*/  FSEL R4, R4, R5, P0 ;  /* 0x0000000504047208 */ /* 0x000fe20000000000 */
[----:B------:R-:W-:-:S03]  /*0c90*/  UISETP.NE.AND UP0, UPT, UR4, 0x80, UPT ;  /* 0x000000800400788c */ /* 0x000fc6000bf05270 */
[----:B------:R-:W-:-:S04]  /*0ca0*/  FSETP.GT.AND P0, PT, R21, R4, PT ;  /* 0x000000041500720b */ /* 0x000fc80003f04000 */
[----:B------:R-:W-:Y:S02]  /*0cb0*/  FSEL R21, R21, R4, P0 ;  /* 0x0000000415157208 */ /* 0x000fe40000000000 */
[----:B0-----:R-:W-:Y:S02]  /*0cc0*/  IADD3 R2, P1, PT, R2, 0x100, RZ ;  /* 0x0000010002027810 */ /* 0x001fe40007f3e0ff */
[----:B------:R-:W-:-:S03]  /*0cd0*/  FSETP.GT.AND P0, PT, R22, R21, PT ;  /* 0x000000151600720b */ /* 0x000fc60003f04000 */
[----:B------:R-:W-:Y:S01]  /*0ce0*/  IMAD.X R3, RZ, RZ, R3, P1 ;  /* 0x000000ffff037224 */ /* 0x000fe200008e0603 */
[----:B------:R-:W-:Y:S01]  /*0cf0*/  FSEL R8, R22, R21, P0 ;  /* 0x0000001516087208 */ /* 0x000fe20000000000 */
[----:B------:R-:W-:Y:S08]  /*0d00*/  BRA.U UP0, `(.L_x_2) ;  /* 0xfffffff100ec7547 */ /* 0x000ff0000b83ffff */
[----:B------:R-:W0:Y:S01]  /*0d10*/  LDCU.64 UR4, c[0x0][0x380] ;  /* 0x00007000ff0477ac */ /* 0x000e220008000a00 */
[----:B------:R-:W-:Y:S02]  /*0d20*/  HFMA2 R5, -RZ, RZ, 0, 0 ;  /* 0x00000000ff057431 */ /* 0x000fe400000001ff */
[----:B------:R-:W-:Y:S02]  /*0d30*/  IMAD.MOV.U32 R4, RZ, RZ, 0x10 ;  /* 0x00000010ff047424 */ /* 0x000fe400078e00ff */
[----:B------:R-:W-:Y:S02]  /*0d40*/  IMAD.MOV.U32 R3, RZ, RZ, RZ ;  /* 0x000000ffff037224 */ /* 0x000fe400078e00ff */
[----:B------:R-:W-:-:S03]  /*0d50*/  IMAD.WIDE.U32 R4, R0, 0x4, R4 ;  /* 0x0000000400047825 */ /* 0x000fc600078e0004 */
[----:B0-----:R-:W-:Y:S01]  /*0d60*/  IADD3 R0, P0, PT, R4, UR4, RZ ;  /* 0x0000000404007c10 */ /* 0x001fe2000ff1e0ff */
[----:B------:R-:W-:-:S03]  /*0d70*/  UMOV UR4, URZ ;  /* 0x000000ff00047c82 */ /* 0x000fc60008000000 */
[----:B------:R-:W-:Y:S01]  /*0d80*/  IADD3.X R9, PT, PT, R5, UR5, RZ, P0, !PT ;  /* 0x0000000505097c10 */ /* 0x000fe200087fe4ff */
[----:B------:R-:W-:-:S03]  /*0d90*/  IMAD.MOV.U32 R6, RZ, RZ, R0 ;  /* 0x000000ffff067224 */ /* 0x000fc600078e0000 */
[----:B------:R-:W-:-:S07]  /*0da0*/  MOV R7, R9 ;  /* 0x0000000900077202 */ /* 0x000fce0000000f00 */
.L_x_3:
[----:B------:R-:W2:Y:S04]  /*0db0*/  LDG.E R21, desc[UR6][R6.64+-0x10] ;  /* 0xfffff00606157981 */ /* 0x000ea8000c1e1900 */
[----:B------:R-:W3:Y:S04]  /*0dc0*/  LDG.E R25, desc[UR6][R6.64+-0xc] ;  /* 0xfffff40606197981 */ /* 0x000ee8000c1e1900 */
[----:B------:R-:W4:Y:S04]  /*0dd0*/  LDG.E R27, desc[UR6][R6.64+-0x8] ;  /* 0xfffff806061b7981 */ /* 0x000f28000c1e1900 */
[----:B------:R-:W5:Y:S04]  /*0de0*/  LDG.E R13, desc[UR6][R6.64+-0x4] ;  /* 0xfffffc06060d7981 */ /* 0x000f68000c1e1900 */
[----:B------:R-:W5:Y:S04]  /*0df0*/  LDG.E R17, desc[UR6][R6.64+0x4] ;  /* 0x0000040606117981 */ /* 0x000f68000c1e1900 */
[----:B------:R-:W5:Y:S04]  /*0e00*/  LDG.E R19, desc[UR6][R6.64] ;  /* 0x0000000606137981 */ /* 0x000f68000c1e1900 */
[----:B------:R-:W5:Y:S04]  /*0e10*/  LDG.E R15, desc[UR6][R6.64+0x8] ;  /* 0x00000806060f7981 */ /* 0x000f68000c1e1900 */
[----:B------:R0:W5:Y:S01]  /*0e20*/  LDG.E R11, desc[UR6][R6.64+0xc] ;  /* 0x00000c06060b7981 */ /* 0x000162000c1e1900 */
[----:B------:R-:W-:-:S02]  /*0e30*/  IMAD.MOV.U32 R12, RZ, RZ, 0x3bbb989d ;  /* 0x3bbb989dff0c7424 */ /* 0x000fc400078e00ff */
[----:B------:R-:W-:Y:S01]  /*0e40*/  IMAD.MOV.U32 R2, RZ, RZ, 0x437c0000 ;  /* 0x437c0000ff027424 */ /* 0x000fe200078e00ff */
[----:B------:R-:W-:-:S04]  /*0e50*/  UIADD3 UR4, UPT, UPT, UR4, 0x8, URZ ;  /* 0x0000000804047890 */ /* 0x000fc8000fffe0ff */
[----:B------:R-:W-:Y:S01]  /*0e60*/  UISETP.NE.AND UP0, UPT, UR4, 0x80, UPT ;  /* 0x000000800400788c */ /* 0x000fe2000bf05270 */
[----:B0-----:R-:W-:-:S05]  /*0e70*/  IADD3 R6, P0, PT, R6, 0x20, RZ ;  /* 0x0000002006067810 */ /* 0x001fca0007f1e0ff */
[----:B------:R-:W-:Y:S02]  /*0e80*/  IMAD.X R7, RZ, RZ, R7, P0 ;  /* 0x000000ffff077224 */ /* 0x000fe400000e0607 */
[----:B--2---:R-:W-:-:S04]  /*0e90*/  FADD R21, -R8, R21 ;  /* 0x0000001508157221 */ /* 0x004fc80000000100 */
[----:B------:R-:W-:-:S04]  /*0ea0*/  FFMA.SAT R23, R21, R12, 0.5 ;  /* 0x3f00000015177423 */ /* 0x000fc8000000200c */
[----:B------:R-:W-:Y:S01]  /*0eb0*/  FFMA.RM R14, R23, R2, 12582913 ;  /* 0x4b400001170e7423 */ /* 0x000fe20000004002 */
[----:B---3--:R-:W-:-:S03]  /*0ec0*/  FADD R25, -R8, R25 ;  /* 0x0000001908197221 */ /* 0x008fc60000000100 */
[----:B------:R-:W-:Y:S01]  /*0ed0*/  FADD R10, R14, -12583039 ;  /* 0xcb40007f0e0a7421 */ /* 0x000fe20000000000 */
[----:B------:R-:W-:-:S03]  /*0ee0*/  FFMA.SAT R23, R25, R12, 0.5 ;  /* 0x3f00000019177423 */ /* 0x000fc6000000200c */
[----:B------:R-:W-:-:S04]  /*0ef0*/  FFMA R10, R21, 1.4426950216293334961, -R10 ;  /* 0x3fb8aa3b150a7823 */ /* 0x000fc8000000080a */
[----:B------:R-:W-:Y:S01]  /*0f00*/  FFMA R18, R21, 1.925963033500011079e-08, R10 ;  /* 0x32a5706015127823 */ /* 0x000fe2000000000a */
[----:B------:R-:W-:Y:S01]  /*0f10*/  FFMA.RM R10, R23, R2, 12582913 ;  /* 0x4b400001170a7423 */ /* 0x000fe20000004002 */
[----:B----4-:R-:W-:-:S03]  /*0f20*/  FADD R21, -R8, R27 ;  /* 0x0000001b08157221 */ /* 0x010fc60000000100 */
[----:B------:R-:W-:Y:S01]  /*0f30*/  FADD R16, R10, -12583039 ;  /* 0xcb40007f0a107421 */ /* 0x000fe20000000000 */
[----:B------:R-:W0:Y:S01]  /*0f40*/  MUFU.EX2 R18, R18 ;  /* 0x0000001200127308 */ /* 0x000e220000000800 */
[----:B------:R-:W-:Y:S01]  /*0f50*/  FFMA.SAT R27, R21, R12, 0.5 ;  /* 0x3f000000151b7423 */ /* 0x000fe2000000200c */
[----:B-----5:R-:W-:Y:S01]  /*0f60*/  FADD R23, -R8, R13 ;  /* 0x0000000d08177221 */ /* 0x020fe20000000100 */
[----:B------:R-:W-:Y:S02]  /*0f70*/  FFMA R16, R25, 1.4426950216293334961, -R16 ;  /* 0x3fb8aa3b19107823 */ /* 0x000fe40000000810 */
[----:B------:R-:W-:Y:S02]  /*0f80*/  FFMA.RM R13, R27, R2, 12582913 ;  /* 0x4b4000011b0d7423 */ /* 0x000fe40000004002 */
[----:B------:R-:W-:Y:S01]  /*0f90*/  FFMA R16, R25, 1.925963033500011079e-08, R16 ;  /* 0x32a5706019107823 */ /* 0x000fe20000000010 */
[----:B------:R-:W-:Y:S01]  /*0fa0*/  FFMA.SAT R25, R23, R12, 0.5 ;  /* 0x3f00000017197423 */ /* 0x000fe2000000200c */
[----:B------:R-:W-:Y:S01]  /*0fb0*/  SHF.L.U32 R20, R14, 0x17, RZ ;  /* 0x000000170e147819 */ /* 0x000fe200000006ff */
[----:B------:R-:W-:-:S02]  /*0fc0*/  FADD R22, R13, -12583039 ;  /* 0xcb40007f0d167421 */ /* 0x000fc40000000000 */
[----:B------:R-:W-:Y:S01]  /*0fd0*/  FFMA.RM R14, R25, R2, 12582913 ;  /* 0x4b400001190e7423 */ /* 0x000fe20000004002 */
[----:B------:R-:W-:Y:S01]  /*0fe0*/  FADD R25, -R8, R17 ;  /* 0x0000001108197221 */ /* 0x000fe20000000100 */
[C---:B------:R-:W-:Y:S01]  /*0ff0*/  FFMA R22, R21.reuse, 1.4426950216293334961, -R22 ;  /* 0x3fb8aa3b15167823 */ /* 0x040fe20000000816 */
[----:B0-----:R-:W-:Y:S01]  /*1000*/  FFMA R3, R20, R18, R3 ;  /* 0x0000001214037223 */ /* 0x001fe20000000003 */
[----:B------:R-:W-:Y:S02]  /*1010*/  FADD R20, R14, -12583039 ;  /* 0xcb40007f0e147421 */ /* 0x000fe40000000000 */
[----:B------:R-:W-:Y:S01]  /*1020*/  FFMA R18, R21, 1.925963033500011079e-08, R22 ;  /* 0x32a5706015127823 */ /* 0x000fe20000000016 */
[----:B------:R-:W-:Y:S01]  /*1030*/  FFMA.SAT R21, R25, R12, 0.5 ;  /* 0x3f00000019157423 */ /* 0x000fe2000000200c */
[----:B------:R-:W-:Y:S01]  /*1040*/  FFMA R20, R23, 1.4426950216293334961, -R20 ;  /* 0x3fb8aa3b17147823 */ /* 0x000fe20000000814 */
[----:B------:R-:W-:-:S03]  /*1050*/  FADD R19, -R8, R19 ;  /* 0x0000001308137221 */ /* 0x000fc60000000100 */
[----:B------:R-:W-:Y:S01]  /*1060*/  FFMA R22, R23, 1.925963033500011079e-08, R20 ;  /* 0x32a5706017167823 */ /* 0x000fe20000000014 */
[----:B------:R-:W-:Y:S01]  /*1070*/  FFMA.RM R20, R21, R2, 12582913 ;  /* 0x4b40000115147423 */ /* 0x000fe20000004002 */
[----:B------:R-:W-:Y:S01]  /*1080*/  FFMA.SAT R27, R19, R12, 0.5 ;  /* 0x3f000000131b7423 */ /* 0x000fe2000000200c */
[----:B------:R-:W-:Y:S02]  /*1090*/  FADD R23, -R8, R15 ;  /* 0x0000000f08177221 */ /* 0x000fe40000000100 */
[----:B------:R-:W-:Y:S01]  /*10a0*/  FADD R26, R20, -12583039 ;  /* 0xcb40007f141a7421 */ /* 0x000fe20000000000 */
[----:B------:R-:W-:Y:S01]  /*10b0*/  FFMA.RM R17, R27, R2, 12582913 ;  /* 0x4b4000011b117423 */ /* 0x000fe20000004002 */
[----:B------:R-:W-:Y:S02]  /*10c0*/  FADD R21, -R8, R11 ;  /* 0x0000000b08157221 */ /* 0x000fe40000000100 */
[----:B------:R-:W-:Y:S01]  /*10d0*/  FFMA R26, R25, 1.4426950216293334961, -R26 ;  /* 0x3fb8aa3b191a7823 */ /* 0x000fe2000000081a */
[----:B------:R-:W-:Y:S01]  /*10e0*/  FADD R24, R17, -12583039 ;  /* 0xcb40007f11187421 */ /* 0x000fe20000000000 */
[-C--:B------:R-:W-:Y:S01]  /*10f0*/  FFMA.SAT R27, R23, R12.reuse, 0.5 ;  /* 0x3f000000171b7423 */ /* 0x080fe2000000200c */
[----:B------:R-:W0:Y:S01]  /*1100*/  MUFU.EX2 R16, R16 ;  /* 0x0000001000107308 */ /* 0x000e220000000800 */
[----:B------:R-:W-:Y:S01]  /*1110*/  FFMA R26, R25, 1.925963033500011079e-08, R26 ;  /* 0x32a57060191a7823 */ /* 0x000fe2000000001a */
[----:B------:R-:W-:Y:S01]  /*1120*/  FFMA R24, R19, 1.4426950216293334961, -R24 ;  /* 0x3fb8aa3b13187823 */ /* 0x000fe20000000818 */
[----:B------:R-:W-:Y:S01]  /*1130*/  FFMA.SAT R25, R21, R12, 0.5 ;  /* 0x3f00000015197423 */ /* 0x000fe2000000200c */
[----:B------:R-:W-:-:S02]  /*1140*/  FFMA.RM R11, R27, R2, 12582913 ;  /* 0x4b4000011b0b7423 */ /* 0x000fc40000004002 */
[----:B------:R-:W-:Y:S02]  /*1150*/  FFMA R19, R19, 1.925963033500011079e-08, R24 ;  /* 0x32a5706013137823 */ /* 0x000fe40000000018 */
[----:B------:R-:W1:Y:S01]  /*1160*/  MUFU.EX2 R18, R18 ;  /* 0x0000001200127308 */ /* 0x000e620000000800 */
[----:B------:R-:W-:Y:S01]  /*1170*/  FFMA.RM R2, R25, R2, 12582913 ;  /* 0x4b40000119027423 */ /* 0x000fe20000004002 */
[----:B------:R-:W-:-:S03]  /*1180*/  FADD R12, R11, -12583039 ;  /* 0xcb40007f0b0c7421 */ /* 0x000fc60000000000 */
[----:B------:R-:W-:-:S03]  /*1190*/  FADD R28, R2, -12583039 ;  /* 0xcb40007f021c7421 */ /* 0x000fc60000000000 */
[----:B------:R2:W3:Y:S01]  /*11a0*/  MUFU.EX2 R15, R22 ;  /* 0x00000016000f7308 */ /* 0x0004e20000000800 */
[----:B------:R-:W-:Y:S02]  /*11b0*/  IMAD.SHL.U32 R10, R10, 0x800000, RZ ;  /* 0x008000000a0a7824 */ /* 0x000fe400078e00ff */
[----:B------:R-:W-:-:S05]  /*11c0*/  FFMA R28, R21, 1.4426950216293334961, -R28 ;  /* 0x3fb8aa3b151c7823 */ /* 0x000fca000000081c */
[----:B------:R-:W4:Y:S01]  /*11d0*/  MUFU.EX2 R19, R19 ;  /* 0x0000001300137308 */ /* 0x000f220000000800 */
[----:B--2---:R-:W-:Y:S01]  /*11e0*/  FFMA R22, R23, 1.4426950216293334961, -R12 ;  /* 0x3fb8aa3b17167823 */ /* 0x004fe2000000080c */
[----:B------:R-:W-:-:S03]  /*11f0*/  FFMA R28, R21, 1.925963033500011079e-08, R28 ;  /* 0x32a57060151c7823 */ /* 0x000fc6000000001c */
[----:B------:R-:W-:Y:S01]  /*1200*/  FFMA R24, R23, 1.925963033500011079e-08, R22 ;  /* 0x32a5706017187823 */ /* 0x000fe20000000016 */
[----:B------:R-:W-:Y:S02]  /*1210*/  IMAD.SHL.U32 R22, R13, 0x800000, RZ ;  /* 0x008000000d167824 */ /* 0x000fe400078e00ff */
[----:B0-----:R-:W-:Y:S01]  /*1220*/  FFMA R13, R10, R16, R3 ;  /* 0x000000100a0d7223 */ /* 0x001fe20000000003 */
[----:B------:R-:W0:Y:S01]  /*1230*/  MUFU.EX2 R12, R26 ;  /* 0x0000001a000c7308 */ /* 0x000e220000000800 */
[----:B------:R-:W-:Y:S02]  /*1240*/  SHF.L.U32 R23, R14, 0x17, RZ ;  /* 0x000000170e177819 */ /* 0x000fe400000006ff */
[----:B-1----:R-:W-:-:S05]  /*1250*/  FFMA R18, R22, R18, R13 ;  /* 0x0000001216127223 */ /* 0x002fca000000000d */
[----:B------:R-:W1:Y:S01]  /*1260*/  MUFU.EX2 R3, R24 ;  /* 0x0000001800037308 */ /* 0x000e620000000800 */
[----:B------:R-:W-:Y:S02]  /*1270*/  IMAD.SHL.U32 R17, R17, 0x800000, RZ ;  /* 0x0080000011117824 */ /* 0x000fe400078e00ff */
[----:B---3--:R-:W-:Y:S01]  /*1280*/  FFMA R18, R23, R15, R18 ;  /* 0x0000000f17127223 */ /* 0x008fe20000000012 */
[----:B------:R-:W-:-:S04]  /*1290*/  IMAD.SHL.U32 R20, R20, 0x800000, RZ ;  /* 0x0080000014147824 */ /* 0x000fc800078e00ff */
[----:B------:R-:W2:Y:S01]  /*12a0*/  MUFU.EX2 R28, R28 ;  /* 0x0000001c001c7308 */ /* 0x000ea20000000800 */
[----:B----4-:R-:W-:Y:S01]  /*12b0*/  FFMA R17, R17, R19, R18 ;  /* 0x0000001311117223 */ /* 0x010fe20000000012 */
[----:B------:R-:W-:-:S03]  /*12c0*/  SHF.L.U32 R11, R11, 0x17, RZ ;  /* 0x000000170b0b7819 */ /* 0x000fc600000006ff */
[----:B0-----:R-:W-:Y:S01]  /*12d0*/  FFMA R12, R20, R12, R17 ;  /* 0x0000000c140c7223 */ /* 0x001fe20000000011 */
[----:B------:R-:W-:-:S03]  /*12e0*/  IMAD.SHL.U32 R2, R2, 0x800000, RZ ;  /* 0x0080000002027824 */ /* 0x000fc600078e00ff */
[----:B-1----:R-:W-:-:S04]  /*12f0*/  FFMA R3, R11, R3, R12 ;  /* 0x000000030b037223 */ /* 0x002fc8000000000c */
[----:B--2---:R-:W-:Y:S01]  /*1300*/  FFMA R3, R2, R28, R3 ;  /* 0x0000001c02037223 */ /* 0x004fe20000000003 */
[----:B------:R-:W-:Y:S06]  /*1310*/  BRA.U UP0, `(.L_x_3) ;  /* 0xfffffff900a47547 */ /* 0x000fec000b83ffff */
[----:B------:R-:W0:Y:S02]  /*1320*/  LDCU.64 UR4, c[0x0][0x388] ;  /* 0x00007100ff0477ac */ /* 0x000e240008000a00 */
[----:B0-----:R-:W-:Y:S01]  /*1330*/  IADD3 R2, P0, PT, R4, UR4, RZ ;  /* 0x0000000404027c10 */ /* 0x001fe2000ff1e0ff */
[----:B------:R-:W-:-:S03]  /*1340*/  UMOV UR4, URZ ;  /* 0x000000ff00047c82 */ /* 0x000fc60008000000 */
[----:B------:R-:W-:-:S09]  /*1350*/  IADD3.X R13, PT, PT, R5, UR5, RZ, P0, !PT ;  /* 0x00000005050d7c10 */ /* 0x000fd200087fe4ff */
.L_x_12:
[----:B------:R-:W-:Y:S01]  /*1360*/  MOV R4, R0 ;  /* 0x0000000000047202 */ /* 0x000fe20000000f00 */
[----:B------:R-:W-:-:S05]  /*1370*/  IMAD.MOV.U32 R5, RZ, RZ, R9 ;  /* 0x000000ffff057224 */ /* 0x000fca00078e0009 */
[----:B0-----:R-:W2:Y:S01]  /*1380*/  LDG.E R7, desc[UR6][R4.64+-0x10] ;  /* 0xfffff00604077981 */ /* 0x001ea2000c1e1900 */
[----:B------:R-:W-:Y:S02]  /*1390*/  HFMA2 R9, -RZ, RZ, 3.7421875, 0 ;  /* 0x437c0000ff097431 */ /* 0x000fe400000001ff */
[----:B------:R-:W-:Y:S01]  /*13a0*/  IMAD.MOV.U32 R0, RZ, RZ, 0x3bbb989d ;  /* 0x3bbb989dff007424 */ /* 0x000fe200078e00ff */
[----:B------:R-:W0:Y:S01]  /*13b0*/  MUFU.RCP R10, R3 ;  /* 0x00000003000a7308 */ /* 0x000e220000001000 */
[----:B------:R-:W-:-:S04]  /*13c0*/  UIADD3 UR4, UPT, UPT, UR4, 0x8, URZ ;  /* 0x0000000804047890 */ /* 0x000fc8000fffe0ff */
[----:B------:R-:W-:Y:S01]  /*13d0*/  UISETP.NE.AND UP0, UPT, UR4, 0x80, UPT ;  /* 0x000000800400788c */ /* 0x000fe2000bf05270 */
[----:B--2---:R-:W-:-:S04]  /*13e0*/  FADD R7, -R8, R7 ;  /* 0x0000000708077221 */ /* 0x004fc80000000100 */
[----:B------:R-:W-:-:S04]  /*13f0*/  FFMA.SAT R0, R7, R0, 0.5 ;  /* 0x3f00000007007423 */ /* 0x000fc80000002000 */
[----:B------:R-:W-:Y:S01]  /*1400*/  FFMA.RM R0, R0, R9, 12582913 ;  /* 0x4b40000100007423 */ /* 0x000fe20000004009 */
[----:B0-----:R-:W-:-:S03]  /*1410*/  FFMA R9, -R3, R10, 1 ;  /* 0x3f80000003097423 */ /* 0x001fc6000000010a */
[C---:B------:R-:W-:Y:S01]  /*1420*/  FADD R6, R0.reuse, -12583039 ;  /* 0xcb40007f00067421 */ /* 0x040fe20000000000 */
[----:B------:R-:W-:Y:S02]  /*1430*/  IMAD.SHL.U32 R0, R0, 0x800000, RZ ;  /* 0x0080000000007824 */ /* 0x000fe400078e00ff */
[----:B------:R-:W-:Y:S01]  /*1440*/  FFMA R9, R10, R9, R10 ;  /* 0x000000090a097223 */ /* 0x000fe2000000000a */
[----:B------:R-:W-:-:S04]  /*1450*/  FFMA R6, R7, 1.4426950216293334961, -R6 ;  /* 0x3fb8aa3b07067823 */ /* 0x000fc80000000806 */
[----:B------:R-:W-:-:S04]  /*1460*/  FFMA R6, R7, 1.925963033500011079e-08, R6 ;  /* 0x32a5706007067823 */ /* 0x000fc80000000006 */
[----:B------:R0:W1:Y:S02]  /*1470*/  MUFU.EX2 R7, R6 ;  /* 0x0000000600077308 */ /* 0x0000640000000800 */
[----:B0-----:R-:W-:Y:S02]  /*1480*/  IMAD.MOV.U32 R6, RZ, RZ, R2 ;  /* 0x000000ffff067224 */ /* 0x001fe400078e0002 */
[----:B-1----:R-:W-:-:S04]  /*1490*/  FMUL R0, R0, R7 ;  /* 0x0000000700007220 */ /* 0x002fc80000400000 */
[----:B------:R-:W0:Y:S01]  /*14a0*/  FCHK P0, R0, R3 ;  /* 0x0000000300007302 */ /* 0x000e220000000000 */
[----:B------:R-:W-:-:S04]  /*14b0*/  FFMA R10, R0, R9, RZ ;  /* 0x00000009000a7223 */ /* 0x000fc800000000ff */
[----:B------:R-:W-:-:S04]  /*14c0*/  FFMA R7, -R3, R10, R0 ;  /* 0x0000000a03077223 */ /* 0x000fc80000000100 */
[----:B------:R-:W-:Y:S01]  /*14d0*/  FFMA R9, R9, R7, R10 ;  /* 0x0000000709097223 */ /* 0x000fe2000000000a */
[----:B------:R-:W-:Y:S01]  /*14e0*/  MOV R7, R13 ;  /* 0x0000000d00077202 */ /* 0x000fe20000000f00 */
[----:B0-----:R-:W-:Y:S06]  /*14f0*/  @!P0 BRA `(.L_x_4) ;  /* 0x0000000000088947 */ /* 0x001fec0003800000 */
[----:B------:R-:W-:-:S07]  /*1500*/  MOV R2, 0x1520 ;  /* 0x0000152000027802 */ /* 0x000fce0000000f00 */
[----:B------:R-:W-:Y:S05]  /*1510*/  CALL.REL.NOINC `($__internal_0_$__cuda_sm3x_div_rn_noftz_f32_slowpath) ;  /* 0x0000000800c07944 */ /* 0x000fea0003c00000 */
.L_x_4:
[----:B------:R0:W-:Y:S04]  /*1520*/  STG.E desc[UR6][R6.64+-0x10], R9 ;  /* 0xfffff00906007986 */ /* 0x0001e8000c101906 */
[----:B------:R-:W2:Y:S01]  /*1530*/  LDG.E R11, desc[UR6][R4.64+-0xc] ;  /* 0xfffff406040b7981 */ /* 0x000ea2000c1e1900 */
[----:B------:R-:W-:Y:S01]  /*1540*/  IMAD.MOV.U32 R0, RZ, RZ, 0x3bbb989d ;  /* 0x3bbb989dff007424 */ /* 0x000fe200078e00ff */
[----:B------:R-:W1:Y:S01]  /*1550*/  MUFU.RCP R10, R3 ;  /* 0x00000003000a7308 */ /* 0x000e620000001000 */
[----:B------:R-:W-:Y:S02]  /*1560*/  IMAD.MOV.U32 R13, RZ, RZ, 0x437c0000 ;  /* 0x437c0000ff0d7424 */ /* 0x000fe400078e00ff */
[----:B--2---:R-:W-:-:S04]  /*1570*/  FADD R11, -R8, R11 ;  /* 0x0000000b080b7221 */ /* 0x004fc80000000100 */
[----:B------:R-:W-:-:S04]  /*1580*/  FFMA.SAT R0, R11, R0, 0.5 ;  /* 0x3f0000000b007423 */ /* 0x000fc80000002000 */
[----:B------:R-:W-:-:S04]  /*1590*/  FFMA.RM R0, R0, R13, 12582913 ;  /* 0x4b40000100007423 */ /* 0x000fc8000000400d */
[C---:B------:R-:W-:Y:S01]  /*15a0*/  FADD R2, R0.reuse, -12583039 ;  /* 0xcb40007f00027421 */ /* 0x040fe20000000000 */
[----:B------:R-:W-:-:S03]  /*15b0*/  SHF.L.U32 R0, R0, 0x17, RZ ;  /* 0x0000001700007819 */ /* 0x000fc600000006ff */
[----:B------:R-:W-:-:S04]  /*15c0*/  FFMA R2, R11, 1.4426950216293334961, -R2 ;  /* 0x3fb8aa3b0b027823 */ /* 0x000fc80000000802 */
[----:B------:R-:W-:Y:S01]  /*15d0*/  FFMA R2, R11, 1.925963033500011079e-08, R2 ;  /* 0x32a570600b027823 */ /* 0x000fe20000000002 */
[----:B-1----:R-:W-:-:S03]  /*15e0*/  FFMA R11, -R3, R10, 1 ;  /* 0x3f800000030b7423 */ /* 0x002fc6000000010a */
[----:B0-----:R-:W0:Y:S02]  /*15f0*/  MUFU.EX2 R9, R2 ;  /* 0x0000000200097308 */ /* 0x001e240000000800 */
[----:B0-----:R-:W-:Y:S01]  /*1600*/  FMUL R12, R0, R9 ;  /* 0x00000009000c7220 */ /* 0x001fe20000400000 */
[----:B------:R-:W-:-:S05]  /*1610*/  FFMA R0, R10, R11, R10 ;  /* 0x0000000b0a007223 */ /* 0x000fca000000000a */
[----:B------:R-:W0:Y:S01]  /*1620*/  FCHK P0, R12, R3 ;  /* 0x000000030c007302 */ /* 0x000e220000000000 */
[----:B------:R-:W-:-:S04]  /*1630*/  FFMA R9, R0, R12, RZ ;  /* 0x0000000c00097223 */ /* 0x000fc800000000ff */
[----:B------:R-:W-:-:S04]  /*1640*/  FFMA R10, -R3, R9, R12 ;  /* 0x00000009030a7223 */ /* 0x000fc8000000010c */
[----:B------:R-:W-:Y:S01]  /*1650*/  FFMA R9, R0, R10, R9 ;  /* 0x0000000a00097223 */ /* 0x000fe20000000009 */
[----:B0-----:R-:W-:Y:S06]  /*1660*/  @!P0 BRA `(.L_x_5) ;  /* 0x00000000000c8947 */ /* 0x001fec0003800000 */
[----:B------:R-:W-:Y:S01]  /*1670*/  IMAD.MOV.U32 R0, RZ, RZ, R12 ;  /* 0x000000ffff007224 */ /* 0x000fe200078e000c */
[----:B------:R-:W-:-:S07]  /*1680*/  MOV R2, 0x16a0 ;  /* 0x000016a000027802 */ /* 0x000fce0000000f00 */
[----:B------:R-:W-:Y:S05]  /*1690*/  CALL.REL.NOINC `($__internal_0_$__cuda_sm3x_div_rn_noftz_f32_slowpath) ;  /* 0x0000000800607944 */ /* 0x000fea0003c00000 */
.L_x_5:
[----:B------:R0:W-:Y:S04]  /*16a0*/  STG.E desc[UR6][R6.64+-0xc], R9 ;  /* 0xfffff40906007986 */ /* 0x0001e8000c101906 */
[----:B------:R-:W2:Y:S01]  /*16b0*/  LDG.E R11, desc[UR6][R4.64+-0x8] ;  /* 0xfffff806040b7981 */ /* 0x000ea2000c1e1900 */
[----:B------:R-:W-:Y:S02]  /*16c0*/  HFMA2 R13, -RZ, RZ, 3.7421875, 0 ;  /* 0x437c0000ff0d7431 */ /* 0x000fe400000001ff */
[----:B------:R-:W-:Y:S01]  /*16d0*/  IMAD.MOV.U32 R0, RZ, RZ, 0x3bbb989d ;  /* 0x3bbb989dff007424 */ /* 0x000fe200078e00ff */
[----:B------:R-:W1:Y:S01]  /*16e0*/  MUFU.RCP R10, R3 ;  /* 0x00000003000a7308 */ /* 0x000e620000001000 */
[----:B--2---:R-:W-:-:S04]  /*16f0*/  FADD R11, -R8, R11 ;  /* 0x0000000b080b7221 */ /* 0x004fc80000000100 */
[----:B------:R-:W-:-:S04]  /*1700*/  FFMA.SAT R0, R11, R0, 0.5 ;  /* 0x3f0000000b007423 */ /* 0x000fc80000002000 */
[----:B------:R-:W-:-:S04]  /*1710*/  FFMA.RM R0, R0, R13, 12582913 ;  /* 0x4b40000100007423 */ /* 0x000fc8000000400d */
[C---:B------:R-:W-:Y:S01]  /*1720*/  FADD R2, R0.reuse, -12583039 ;  /* 0xcb40007f00027421 */ /* 0x040fe20000000000 */
[----:B------:R-:W-:-:S03]  /*1730*/  IMAD.SHL.U32 R0, R0, 0x800000, RZ ;  /* 0x0080000000007824 */ /* 0x000fc600078e00ff */
        /* <DEDUP_REMOVED lines=14> */
.L_x_6:
[----:B------:R0:W-:Y:S04]  /*1820*/  STG.E desc[UR6][R6.64+-0x8], R9 ;  /* 0xfffff80906007986 */ /* 0x0001e8000c101906 */
[----:B------:R-:W2:Y:S01]  /*1830*/  LDG.E R11, desc[UR6][R4.64+-0x4] ;  /* 0xfffffc06040b7981 */ /* 0x000ea2000c1e1900 */
[----:B------:R-:W-:Y:S01]  /*1840*/  MOV R0, 0x3bbb989d ;  /* 0x3bbb989d00007802 */ /* 0x000fe20000000f00 */
        /* <DEDUP_REMOVED lines=18> */
[----:B------:R-:W-:Y:S02]  /*1970*/  MOV R0, R12 ;  /* 0x0000000c00007202 */ /* 0x000fe40000000f00 */
[----:B------:R-:W-:-:S07]  /*1980*/  MOV R2, 0x19a0 ;  /* 0x000019a000027802 */ /* 0x000fce0000000f00 */
[----:B------:R-:W-:Y:S05]  /*1990*/  CALL.REL.NOINC `($__internal_0_$__cuda_sm3x_div_rn_noftz_f32_slowpath) ;  /* 0x0000000400a07944 */ /* 0x000fea0003c00000 */
.L_x_7:
        /* <DEDUP_REMOVED lines=24> */
.L_x_8:
        /* <DEDUP_REMOVED lines=24> */
.L_x_9:
        /* <DEDUP_REMOVED lines=24> */
.L_x_10:
        /* <DEDUP_REMOVED lines=24> */
[----:B------:R-:W-:-:S07]  /*1fa0*/  IMAD.MOV.U32 R11, RZ, RZ, R9 ;  /* 0x000000ffff0b7224 */ /* 0x000fce00078e0009 */
.L_x_11:
[----:B------:R0:W-:Y:S01]  /*1fb0*/  STG.E desc[UR6][R6.64+0xc], R11 ;  /* 0x00000c0b06007986 */ /* 0x0001e2000c101906 */
[----:B------:R-:W-:Y:S02]  /*1fc0*/  IADD3 R2, P1, PT, R6, 0x20, RZ ;  /* 0x0000002006027810 */ /* 0x000fe40007f3e0ff */
[----:B------:R-:W-:-:S03]  /*1fd0*/  IADD3 R0, P0, PT, R4, 0x20, RZ ;  /* 0x0000002004007810 */ /* 0x000fc60007f1e0ff */
[----:B------:R-:W-:Y:S01]  /*1fe0*/  IMAD.X R13, RZ, RZ, R7, P1 ;  /* 0x000000ffff0d7224 */ /* 0x000fe200008e0607 */
[----:B------:R-:W-:Y:S01]  /*1ff0*/  IADD3.X R9, PT, PT, RZ, R5, RZ, P0, !PT ;  /* 0x00000005ff097210 */ /* 0x000fe200007fe4ff */
[----:B------:R-:W-:Y:S08]  /*2000*/  BRA.U UP0, `(.L_x_12) ;  /* 0xfffffff100d47547 */ /* 0x000ff0000b83ffff */
[----:B------:R-:W-:Y:S05]  /*2010*/  EXIT ;  /* 0x000000000000794d */ /* 0x000fea0003800000 */
        .weak           $__internal_0_$__cuda_sm3x_div_rn_noftz_f32_slowpath
        .type           $__internal_0_$__cuda_sm3x_div_rn_noftz_f32_slowpath,@function
        .size           $__internal_0_$__cuda_sm3x_div_rn_noftz_f32_slowpath,(.L_x_23 - $__internal_0_$__cuda_sm3x_div_rn_noftz_f32_slowpath)
$__internal_0_$__cuda_sm3x_div_rn_noftz_f32_slowpath:
[--C-:B------:R-:W-:Y:S01]  /*2020*/  SHF.R.U32.HI R10, RZ, 0x17, R3.reuse ;  /* 0x00000017ff0a7819 */ /* 0x100fe20000011603 */
[----:B------:R-:W-:Y:S01]  /*2030*/  IMAD.MOV.U32 R11, RZ, RZ, R3 ;  /* 0x000000ffff0b7224 */ /* 0x000fe200078e0003 */
[----:B------:R-:W-:Y:S02]  /*2040*/  SHF.R.U32.HI R9, RZ, 0x17, R0 ;  /* 0x00000017ff097819 */ /* 0x000fe40000011600 */
[----:B------:R-:W-:Y:S02]  /*2050*/  LOP3.LUT R10, R10, 0xff, RZ, 0xc0, !PT ;  /* 0x000000ff0a0a7812 */ /* 0x000fe400078ec0ff */
[----:B------:R-:W-:-:S03]  /*2060*/  LOP3.LUT R14, R9, 0xff, RZ, 0xc0, !PT ;  /* 0x000000ff090e7812 */ /* 0x000fc600078ec0ff */
[----:B------:R-:W-:Y:S01]  /*2070*/  VIADD R13, R10, 0xffffffff ;  /* 0xffffffff0a0d7836 */ /* 0x000fe20000000000 */
[----:B------:R-:W-:-:S04]  /*2080*/  IADD3 R12, PT, PT, R14, -0x1, RZ ;  /* 0xffffffff0e0c7810 */ /* 0x000fc80007ffe0ff */
[----:B------:R-:W-:-:S04]  /*2090*/  ISETP.GT.U32.AND P0, PT, R13, 0xfd, PT ;  /* 0x000000fd0d00780c */ /* 0x000fc80003f04070 */
[----:B------:R-:W-:-:S13]  /*20a0*/  ISETP.GT.U32.OR P0, PT, R12, 0xfd, P0 ;  /* 0x000000fd0c00780c */ /* 0x000fda0000704470 */
[----:B------:R-:W-:Y:S01]  /*20b0*/  @!P0 IMAD.MOV.U32 R9, RZ, RZ, RZ ;  /* 0x000000ffff098224 */ /* 0x000fe200078e00ff */
[----:B------:R-:W-:Y:S06]  /*20c0*/  @!P0 BRA `(.L_x_13) ;  /* 0x00000000005c8947 */ /* 0x000fec0003800000 */
[----:B------:R-:W-:Y:S02]  /*20d0*/  FSETP.GTU.FTZ.AND P0, PT, |R0|, +INF , PT ;  /* 0x7f8000000000780b */ /* 0x000fe40003f1c200 */
[----:B------:R-:W-:-:S04]  /*20e0*/  FSETP.GTU.FTZ.AND P1, PT, |R3|, +INF , PT ;  /* 0x7f8000000300780b */ /* 0x000fc80003f3c200 */
[----:B------:R-:W-:-:S13]  /*20f0*/  PLOP3.LUT P0, PT, P0, P1, PT, 0xf8, 0x8f ;  /* 0x00000000008f781c */ /* 0x000fda0000703f70 */
[----:B------:R-:W-:Y:S05]  /*2100*/  @P0 BRA `(.L_x_14) ;  /* 0x0000000400440947 */ /* 0x000fea0003800000 */
[----:B------:R-:W-:-:S13]  /*2110*/  LOP3.LUT P0, RZ, R11, 0x7fffffff, R0, 0xc8, !PT ;  /* 0x7fffffff0bff7812 */ /* 0x000fda000780c800 */
[----:B------:R-:W-:Y:S05]  /*2120*/  @!P0 BRA `(.L_x_15) ;  /* 0x0000000400348947 */ /* 0x000fea0003800000 */
[C---:B------:R-:W-:Y:S02]  /*2130*/  FSETP.NEU.FTZ.AND P2, PT, |R0|.reuse, +INF , PT ;  /* 0x7f8000000000780b */ /* 0x040fe40003f5d200 */
[----:B------:R-:W-:Y:S02]  /*2140*/  FSETP.NEU.FTZ.AND P1, PT, |R3|, +INF , PT ;  /* 0x7f8000000300780b */ /* 0x000fe40003f3d200 */
[----:B------:R-:W-:-:S11]  /*2150*/  FSETP.NEU.FTZ.AND P0, PT, |R0|, +INF , PT ;  /* 0x7f8000000000780b */ /* 0x000fd60003f1d200 */
[----:B------:R-:W-:Y:S05]  /*2160*/  @!P1 BRA !P2, `(.L_x_15) ;  /* 0x0000000400249947 */ /* 0x000fea0005000000 */
[----:B------:R-:W-:-:S04]  /*2170*/  LOP3.LUT P2, RZ, R0, 0x7fffffff, RZ, 0xc0, !PT ;  /* 0x7fffffff00ff7812 */ /* 0x000fc8000784c0ff */
[----:B------:R-:W-:-:S13]  /*2180*/  PLOP3.LUT P1, PT, P1, P2, PT, 0x2f, 0xf2 ;  /* 0x0000000000f2781c */ /* 0x000fda0000f24577 */
[----:B------:R-:W-:Y:S05]  /*2190*/  @P1 BRA `(.L_x_16) ;  /* 0x0000000400101947 */ /* 0x000fea0003800000 */
[----:B------:R-:W-:-:S04]  /*21a0*/  LOP3.LUT P1, RZ, R11, 0x7fffffff, RZ, 0xc0, !PT ;  /* 0x7fffffff0bff7812 */ /* 0x000fc8000782c0ff */
[----:B------:R-:W-:-:S13]  /*21b0*/  PLOP3.LUT P0, PT, P0, P1, PT, 0x2f, 0xf2 ;  /* 0x0000000000f2781c */ /* 0x000fda0000702577 */
[----:B------:R-:W-:Y:S05]  /*21c0*/  @P0 BRA `(.L_x_17) ;  /* 0x0000000000f80947 */ /* 0x000fea0003800000 */
[----:B------:R-:W-:Y:S02]  /*21d0*/  ISETP.GE.AND P0, PT, R12, RZ, PT ;  /* 0x000000ff0c00720c */ /* 0x000fe40003f06270 */
[----:B------:R-:W-:-:S11]  /*21e0*/  ISETP.GE.AND P1, PT, R13, RZ, PT ;  /* 0x000000ff0d00720c */ /* 0x000fd60003f26270 */
[----:B------:R-:W-:Y:S01]  /*21f0*/  @P0 MOV R9, RZ ;  /* 0x000000ff00090202 */ /* 0x000fe20000000f00 */
[----:B------:R-:W-:Y:S02]  /*2200*/  @!P0 IMAD.MOV.U32 R9, RZ, RZ, -0x40 ;  /* 0xffffffc0ff098424 */ /* 0x000fe400078e00ff */
[----:B------:R-:W-:Y:S01]  /*2210*/  @!P0 FFMA R0, R0, 1.84467440737095516160e+19, RZ ;  /* 0x5f80000000008823 */ /* 0x000fe200000000ff */
[----:B------:R-:W-:Y:S01]  /*2220*/  @!P1 FFMA R11, R3, 1.84467440737095516160e+19, RZ ;  /* 0x5f800000030b9823 */ /* 0x000fe200000000ff */
[----:B------:R-:W-:-:S07]  /*2230*/  @!P1 VIADD R9, R9, 0x40 ;  /* 0x0000004009099836 */ /* 0x000fce0000000000 */
.L_x_13:
[----:B------:R-:W-:-:S04]  /*2240*/  LEA R12, R10, 0xc0800000, 0x17 ;  /* 0xc08000000a0c7811 */ /* 0x000fc800078eb8ff */
[----:B------:R-:W-:Y:S01]  /*2250*/  IADD3 R12, PT, PT, -R12, R11, RZ ;  /* 0x0000000b0c0c7210 */ /* 0x000fe20007ffe1ff */
[----:B------:R-:W-:-:S03]  /*2260*/  VIADD R11, R14, 0xffffff81 ;  /* 0xffffff810e0b7836 */ /* 0x000fc60000000000 */
[----:B------:R0:W1:Y:S01]  /*2270*/  MUFU.RCP R13, R12 ;  /* 0x0000000c000d7308 */ /* 0x0000620000001000 */
[----:B------:R-:W-:Y:S01]  /*2280*/  FADD.FTZ R15, -R12, -RZ ;  /* 0x800000ff0c0f7221 */ /* 0x000fe20000010100 */
[C---:B------:R-:W-:Y:S01]  /*2290*/  IMAD R0, R11.reuse, -0x800000, R0 ;  /* 0xff8000000b007824 */ /* 0x040fe200078e0200 */
[----:B0-----:R-:W-:-:S05]  /*22a0*/  IADD3 R12, PT, PT, R11, 0x7f, -R10 ;  /* 0x0000007f0b0c7810 */ /* 0x001fca0007ffe80a */
[----:B------:R-:W-:Y:S02]  /*22b0*/  IMAD.IADD R9, R12, 0x1, R9 ;  /* 0x000000010c097824 */ /* 0x000fe400078e0209 */
[----:B-1----:R-:W-:-:S04]  /*22c0*/  FFMA R14, R13, R15, 1 ;  /* 0x3f8000000d0e7423 */ /* 0x002fc8000000000f */
[----:B------:R-:W-:-:S04]  /*22d0*/  FFMA R16, R13, R14, R13 ;  /* 0x0000000e0d107223 */ /* 0x000fc8000000000d */
[----:B------:R-:W-:-:S04]  /*22e0*/  FFMA R13, R0, R16, RZ ;  /* 0x00000010000d7223 */ /* 0x000fc800000000ff */
[----:B------:R-:W-:-:S04]  /*22f0*/  FFMA R14, R15, R13, R0 ;  /* 0x0000000d0f0e7223 */ /* 0x000fc80000000000 */
[----:B------:R-:W-:-:S04]  /*2300*/  FFMA R13, R16, R14, R13 ;  /* 0x0000000e100d7223 */ /* 0x000fc8000000000d */
[----:B------:R-:W-:-:S04]  /*2310*/  FFMA R14, R15, R13, R0 ;  /* 0x0000000d0f0e7223 */ /* 0x000fc80000000000 */
[----:B------:R-:W-:-:S05]  /*2320*/  FFMA R0, R16, R14, R13 ;  /* 0x0000000e10007223 */ /* 0x000fca000000000d */
[----:B------:R-:W-:-:S04]  /*2330*/  SHF.R.U32.HI R10, RZ, 0x17, R0 ;  /* 0x00000017ff0a7819 */ /* 0x000fc80000011600 */
[----:B------:R-:W-:-:S04]  /*2340*/  LOP3.LUT R10, R10, 0xff, RZ, 0xc0, !PT ;  /* 0x000000ff0a0a7812 */ /* 0x000fc800078ec0ff */
[----:B------:R-:W-:-:S05]  /*2350*/  IADD3 R15, PT, PT, R10, R9, RZ ;  /* 0x000000090a0f7210 */ /* 0x000fca0007ffe0ff */
[----:B------:R-:W-:-:S05]  /*2360*/  VIADD R10, R15, 0xffffffff ;  /* 0xffffffff0f0a7836 */ /* 0x000fca0000000000 */
[----:B------:R-:W-:-:S13]  /*2370*/  ISETP.GE.U32.AND P0, PT, R10, 0xfe, PT ;  /* 0x000000fe0a00780c */ /* 0x000fda0003f06070 */
[----:B------:R-:W-:Y:S05]  /*2380*/  @!P0 BRA `(.L_x_18) ;  /* 0x0000000000808947 */ /* 0x000fea0003800000 */
[----:B------:R-:W-:-:S13]  /*2390*/  ISETP.GT.AND P0, PT, R15, 0xfe, PT ;  /* 0x000000fe0f00780c */ /* 0x000fda0003f04270 */
[----:B------:R-:W-:Y:S05]  /*23a0*/  @P0 BRA `(.L_x_19) ;  /* 0x00000000006c0947 */ /* 0x000fea0003800000 */
[----:B------:R-:W-:-:S13]  /*23b0*/  ISETP.GE.AND P0, PT, R15, 0x1, PT ;  /* 0x000000010f00780c */ /* 0x000fda0003f06270 */
[----:B------:R-:W-:Y:S05]  /*23c0*/  @P0 BRA `(.L_x_20) ;  /* 0x0000000000980947 */ /* 0x000fea0003800000 */
[----:B------:R-:W-:Y:S02]  /*23d0*/  ISETP.GE.AND P0, PT, R15, -0x18, PT ;  /* 0xffffffe80f00780c */ /* 0x000fe40003f06270 */
[----:B------:R-:W-:-:S11]  /*23e0*/  LOP3.LUT R0, R0, 0x80000000, RZ, 0xc0, !PT ;  /* 0x8000000000007812 */ /* 0x000fd600078ec0ff */
[----:B------:R-:W-:Y:S05]  /*23f0*/  @!P0 BRA `(.L_x_20) ;  /* 0x00000000008c8947 */ /* 0x000fea0003800000 */
[CCC-:B------:R-:W-:Y:S01]  /*2400*/  FFMA.RZ R9, R16.reuse, R14.reuse, R13.reuse ;  /* 0x0000000e10097223 */ /* 0x1c0fe2000000c00d */
[C---:B------:R-:W-:Y:S01]  /*2410*/  IADD3 R12, PT, PT, R15.reuse, 0x20, RZ ;  /* 0x000000200f0c7810 */ /* 0x040fe20007ffe0ff */
[CCC-:B------:R-:W-:Y:S01]  /*2420*/  FFMA.RM R10, R16.reuse, R14.reuse, R13.reuse ;  /* 0x0000000e100a7223 */ /* 0x1c0fe2000000400d */
[----:B------:R-:W-:Y:S02]  /*2430*/  ISETP.NE.AND P2, PT, R15, RZ, PT ;  /* 0x000000ff0f00720c */ /* 0x000fe40003f45270 */
[----:B------:R-:W-:Y:S01]  /*2440*/  LOP3.LUT R11, R9, 0x7fffff, RZ, 0xc0, !PT ;  /* 0x007fffff090b7812 */ /* 0x000fe200078ec0ff */
[----:B------:R-:W-:Y:S01]  /*2450*/  FFMA.RP R9, R16, R14, R13 ;  /* 0x0000000e10097223 */ /* 0x000fe2000000800d */
[----:B------:R-:W-:Y:S01]  /*2460*/  IMAD.MOV R13, RZ, RZ, -R15 ;  /* 0x000000ffff0d7224 */ /* 0x000fe200078e0a0f */
[----:B------:R-:W-:Y:S02]  /*2470*/  ISETP.NE.AND P1, PT, R15, RZ, PT ;  /* 0x000000ff0f00720c */ /* 0x000fe40003f25270 */
[----:B------:R-:W-:-:S02]  /*2480*/  LOP3.LUT R11, R11, 0x800000, RZ, 0xfc, !PT ;  /* 0x008000000b0b7812 */ /* 0x000fc400078efcff */
[----:B------:R-:W-:Y:S02]  /*2490*/  FSETP.NEU.FTZ.AND P0, PT, R9, R10, PT ;  /* 0x0000000a0900720b */ /* 0x000fe40003f1d000 */
[----:B------:R-:W-:Y:S02]  /*24a0*/  SHF.L.U32 R12, R11, R12, RZ ;  /* 0x0000000c0b0c7219 */ /* 0x000fe400000006ff */
[----:B------:R-:W-:Y:S02]  /*24b0*/  SEL R10, R13, RZ, P2 ;  /* 0x000000ff0d0a7207 */ /* 0x000fe40001000000 */
[----:B------:R-:W-:Y:S02]  /*24c0*/  ISETP.NE.AND P1, PT, R12, RZ, P1 ;  /* 0x000000ff0c00720c */ /* 0x000fe40000f25270 */
[----:B------:R-:W-:Y:S02]  /*24d0*/  SHF.R.U32.HI R10, RZ, R10, R11 ;  /* 0x0000000aff0a7219 */ /* 0x000fe4000001160b */
[----:B------:R-:W-:-:S02]  /*24e0*/  PLOP3.LUT P0, PT, P0, P1, PT, 0xf8, 0x8f ;  /* 0x00000000008f781c */ /* 0x000fc40000703f70 */
[----:B------:R-:W-:Y:S02]  /*24f0*/  SHF.R.U32.HI R12, RZ, 0x1, R10 ;  /* 0x00000001ff0c7819 */ /* 0x000fe4000001160a */
[----:B------:R-:W-:-:S04]  /*2500*/  SEL R9, RZ, 0x1, !P0 ;  /* 0x00000001ff097807 */ /* 0x000fc80004000000 */
[----:B------:R-:W-:-:S04]  /*2510*/  LOP3.LUT R9, R9, 0x1, R12, 0xf8, !PT ;  /* 0x0000000109097812 */ /* 0x000fc800078ef80c */
[----:B------:R-:W-:-:S04]  /*2520*/  LOP3.LUT R9, R9, R10, RZ, 0xc0, !PT ;  /* 0x0000000a09097212 */ /* 0x000fc800078ec0ff */
[----:B------:R-:W-:-:S04]  /*2530*/  IADD3 R9, PT, PT, R12, R9, RZ ;  /* 0x000000090c097210 */ /* 0x000fc80007ffe0ff */
[----:B------:R-:W-:Y:S01]  /*2540*/  LOP3.LUT R0, R9, R0, RZ, 0xfc, !PT ;  /* 0x0000000009007212 */ /* 0x000fe200078efcff */
[----:B------:R-:W-:Y:S06]  /*2550*/  BRA `(.L_x_20) ;  /* 0x0000000000347947 */ /* 0x000fec0003800000 */
.L_x_19:
[----:B------:R-:W-:-:S04]  /*2560*/  LOP3.LUT R0, R0, 0x80000000, RZ, 0xc0, !PT ;  /* 0x8000000000007812 */ /* 0x000fc800078ec0ff */
[----:B------:R-:W-:Y:S01]  /*2570*/  LOP3.LUT R0, R0, 0x7f800000, RZ, 0xfc, !PT ;  /* 0x7f80000000007812 */ /* 0x000fe200078efcff */
[----:B------:R-:W-:Y:S06]  /*2580*/  BRA `(.L_x_20) ;  /* 0x0000000000287947 */ /* 0x000fec0003800000 */
.L_x_18:
[----:B------:R-:W-:Y:S01]  /*2590*/  IMAD R0, R9, 0x800000, R0 ;  /* 0x0080000009007824 */ /* 0x000fe200078e0200 */
[----:B------:R-:W-:Y:S06]  /*25a0*/  BRA `(.L_x_20) ;  /* 0x0000000000207947 */ /* 0x000fec0003800000 */
.L_x_17:
[----:B------:R-:W-:-:S04]  /*25b0*/  LOP3.LUT R0, R11, 0x80000000, R0, 0x48, !PT ;  /* 0x800000000b007812 */ /* 0x000fc800078e4800 */
[----:B------:R-:W-:Y:S01]  /*25c0*/  LOP3.LUT R0, R0, 0x7f800000, RZ, 0xfc, !PT ;  /* 0x7f80000000007812 */ /* 0x000fe200078efcff */
[----:B------:R-:W-:Y:S06]  /*25d0*/  BRA `(.L_x_20) ;  /* 0x0000000000147947 */ /* 0x000fec0003800000 */
.L_x_16:
[----:B------:R-:W-:Y:S01]  /*25e0*/  LOP3.LUT R0, R11, 0x80000000, R0, 0x48, !PT ;  /* 0x800000000b007812 */ /* 0x000fe200078e4800 */
[----:B------:R-:W-:Y:S06]  /*25f0*/  BRA `(.L_x_20) ;  /* 0x00000000000c7947 */ /* 0x000fec0003800000 */
.L_x_15:
[----:B------:R-:W0:Y:S01]  /*2600*/  MUFU.RSQ R0, -QNAN ;  /* 0xffc0000000007908 */ /* 0x000e220000001400 */
[----:B------:R-:W-:Y:S05]  /*2610*/  BRA `(.L_x_20) ;  /* 0x0000000000047947 */ /* 0x000fea0003800000 */
.L_x_14:
[----:B------:R-:W-:-:S07]  /*2620*/  FADD.FTZ R0, R0, R3 ;  /* 0x0000000300007221 */ /* 0x000fce0000010000 */
.L_x_20:
[----:B------:R-:W-:Y:S02]  /*2630*/  HFMA2 R11, -RZ, RZ, 0, 0 ;  /* 0x00000000ff0b7431 */ /* 0x000fe400000001ff */
[----:B------:R-:W-:Y:S01]  /*2640*/  IMAD.MOV.U32 R10, RZ, RZ, R2 ;  /* 0x000000ffff0a7224 */ /* 0x000fe200078e0002 */
[----:B0-----:R-:W-:-:S03]  /*2650*/  MOV R9, R0 ;  /* 0x0000000000097202 */ /* 0x001fc60000000f00 */
[----:B------:R-:W-:Y:S05]  /*2660*/  RET.REL.NODEC R10 `(_Z7softmaxPfS_) ;  /* 0xffffffd80a647950 */ /* 0x000fea0003c3ffff */
.L_x_21:
        /* <DEDUP_REMOVED lines=9> */
.L_x_23:


//--------------------- .text._Z16attention_scoresPfS_S_ --------------------------
	.section	.text._Z16attention_scoresPfS_S_,"ax",@progbits
	.align	128
        .global         _Z16attention_scoresPfS_S_
        .type           _Z16attention_scoresPfS_S_,@function
        .size           _Z16attention_scoresPfS_S_,(.L_x_26 - _Z16attention_scoresPfS_S_)
        .other          _Z16attention_scoresPfS_S_,@"STO_CUDA_ENTRY STV_DEFAULT"
_Z16attention_scoresPfS_S_:
.text._Z16attention_scoresPfS_S_:
[----:B------:R-:W-:Y:S01]  /*0000*/  LDC R1, c[0x0][0x37c] ;  /* 0x0000df00ff017b82 */ /* 0x000fe20000000800 */
[----:B------:R-:W0:Y:S01]  /*0010*/  S2R R7, SR_CTAID.X ;  /* 0x0000000000077919 */ /* 0x000e220000002500 */
[----:B------:R-:W0:Y:S02]  /*0020*/  S2R R6, SR_TID.X ;  /* 0x0000000000067919 */ /* 0x000e240000002100 */
[----:B0-----:R-:W-:-:S13]  /*0030*/  LOP3.LUT P0, RZ, R7, 0x7fffff80, R6, 0xc8, !PT ;  /* 0x7fffff8007ff7812 */ /* 0x001fda000780c806 */
[----:B------:R-:W-:Y:S05]  /*0040*/  @P0 EXIT ;  /* 0x000000000000094d */ /* 0x000fea0003800000 */
[----:B------:R-:W0:Y:S01]  /*0050*/  LDC.64 R4, c[0x0][0x380] ;  /* 0x0000e000ff047b82 */ /* 0x000e220000000a00 */
[----:B------:R-:W1:Y:S01]  /*0060*/  LDCU.64 UR4, c[0x0][0x358] ;  /* 0x00006b00ff0477ac */ /* 0x000e620008000a00 */
[----:B------:R-:W-:-:S06]  /*0070*/  SHF.L.U32 R9, R7, 0x6, RZ ;  /* 0x0000000607097819 */ /* 0x000fcc00000006ff */
[----:B------:R-:W2:Y:S01]  /*0080*/  LDC.64 R2, c[0x0][0x388] ;  /* 0x0000e200ff027b82 */ /* 0x000ea20000000a00 */
[----:B0-----:R-:W-:-:S05]  /*0090*/  IMAD.WIDE.U32 R4, R9, 0x4, R4 ;  /* 0x0000000409047825 */ /* 0x001fca00078e0004 */
[----:B-1----:R-:W3:Y:S01]  /*00a0*/  LDG.E R0, desc[UR4][R4.64] ;  /* 0x0000000404007981 */ /* 0x002ee2000c1e1900 */
[----:B--2---:R-:W-:-:S03]  /*00b0*/  IMAD.WIDE.U32 R2, R6, 0x100, R2 ;  /* 0x0000010006027825 */ /* 0x004fc600078e0002 */
[----:B------:R-:W2:Y:S04]  /*00c0*/  LDG.E R27, desc[UR4][R4.64+0x4] ;  /* 0x00000404041b7981 */ /* 0x000ea8000c1e1900 */
[----:B------:R-:W3:Y:S04]  /*00d0*/  LDG.E R9, desc[UR4][R2.64] ;  /* 0x0000000402097981 */ /* 0x000ee8000c1e1900 */
[----:B------:R-:W2:Y:S04]  /*00e0*/  LDG.E R8, desc[UR4][R2.64+0x4] ;  /* 0x0000040402087981 */ /* 0x000ea8000c1e1900 */
        /* <DEDUP_REMOVED lines=16> */
[----:B---3--:R-:W-:-:S03]  /*01f0*/  FFMA R0, R0, R9, RZ ;  /* 0x0000000900007223 */ /* 0x008fc600000000ff */
[----:B------:R-:W3:Y:S01]  /*0200*/  LDG.E R9, desc[UR4][R2.64+0x28] ;  /* 0x0000280402097981 */ /* 0x000ee2000c1e1900 */
[----:B--2---:R-:W-:-:S03]  /*0210*/  FFMA R0, R27, R8, R0 ;  /* 0x000000081b007223 */ /* 0x004fc60000000000 */
[----:B------:R-:W3:Y:S01]  /*0220*/  LDG.E R8, desc[UR4][R4.64+0x28] ;  /* 0x0000280404087981 */ /* 0x000ee2000c1e1900 */
[----:B----4-:R-:W-:-:S03]  /*0230*/  FFMA R27, R21, R18, R0 ;  /* 0x00000012151b7223 */ /* 0x010fc60000000000 */
[----:B------:R-:W2:Y:S04]  /*0240*/  LDG.E R18, desc[UR4][R4.64+0x2c] ;  /* 0x00002c0404127981 */ /* 0x000ea8000c1e1900 */
[----:B------:R-:W2:Y:S01]  /*0250*/  LDG.E R21, desc[UR4][R2.64+0x2c] ;  /* 0x00002c0402157981 */ /* 0x000ea2000c1e1900 */
[----:B-----5:R-:W-:-:S03]  /*0260*/  FFMA R27, R22, R25, R27 ;  /* 0x00000019161b7223 */ /* 0x020fc6000000001b */
[----:B------:R-:W4:Y:S04]  /*0270*/  LDG.E R22, desc[UR4][R4.64+0x30] ;  /* 0x0000300404167981 */ /* 0x000f28000c1e1900 */
[----:B------:R-:W4:Y:S01]  /*0280*/  LDG.E R25, desc[UR4][R2.64+0x30] ;  /* 0x0000300402197981 */ /* 0x000f22000c1e1900 */
        /* <DEDUP_REMOVED lines=18> */
[----:B---3--:R-:W-:-:S03]  /*03b0*/  FFMA R27, R8, R9, R27 ;  /* 0x00000009081b7223 */ /* 0x008fc6000000001b */
[----:B------:R-:W3:Y:S04]  /*03c0*/  LDG.E R8, desc[UR4][R4.64+0x4c] ;  /* 0x00004c0404087981 */ /* 0x000ee8000c1e1900 */
[----:B------:R-:W3:Y:S01]  /*03d0*/  LDG.E R9, desc[UR4][R2.64+0x4c] ;  /* 0x00004c0402097981 */ /* 0x000ee2000c1e1900 */
[----:B--2---:R-:W-:-:S03]  /*03e0*/  FFMA R27, R18, R21, R27 ;  /* 0x00000015121b7223 */ /* 0x004fc6000000001b */
[----:B------:R-:W2:Y:S04]  /*03f0*/  LDG.E R18, desc[UR4][R4.64+0x50] ;  /* 0x0000500404127981 */ /* 0x000ea8000c1e1900 */
[----:B------:R-:W2:Y:S01]  /*0400*/  LDG.E R21, desc[UR4][R2.64+0x50] ;  /* 0x0000500402157981 */ /* 0x000ea2000c1e1900 */
        /* <DEDUP_REMOVED lines=125> */
[----:B------:R-:W5:Y:S04]  /*0be0*/  LDG.E R13, desc[UR4][R2.64+0xf8] ;  /* 0x0000f804020d7981 */ /* 0x000f68000c1e1900 */
[----:B------:R-:W5:Y:S04]  /*0bf0*/  LDG.E R24, desc[UR4][R4.64+0xfc] ;  /* 0x0000fc0404187981 */ /* 0x000f68000c1e1900 */
[----:B------:R-:W5:Y:S01]  /*0c00*/  LDG.E R27, desc[UR4][R2.64+0xfc] ;  /* 0x0000fc04021b7981 */ /* 0x000f62000c1e1900 */
[----:B------:R-:W-:Y:S01]  /*0c10*/  FFMA R11, R10, R11, R29 ;  /* 0x0000000b0a0b7223 */ /* 0x000fe2000000001d */
[----:B------:R-:W-:-:S03]  /*0c20*/  LEA R7, R7, R6, 0x7 ;  /* 0x0000000607077211 */ /* 0x000fc600078e38ff */
[----:B---3--:R-:W-:-:S04]  /*0c30*/  FFMA R9, R8, R9, R11 ;  /* 0x0000000908097223 */ /* 0x008fc8000000000b */
[----:B--2---:R-:W-:-:S04]  /*0c40*/  FFMA R9, R18, R21, R9 ;  /* 0x0000001512097223 */ /* 0x004fc80000000009 */
[----:B----4-:R-:W-:Y:S02]  /*0c50*/  FFMA R22, R22, R25, R9 ;  /* 0x0000001916167223 */ /* 0x010fe40000000009 */
[----:B------:R-:W0:Y:S02]  /*0c60*/  LDC.64 R8, c[0x0][0x390] ;  /* 0x0000e400ff087b82 */ /* 0x000e240000000a00 */
[----:B-----5:R-:W-:-:S04]  /*0c70*/  FFMA R23, R23, R20, R22 ;  /* 0x0000001417177223 */ /* 0x020fc80000000016 */
[----:B------:R-:W-:-:S04]  /*0c80*/  FFMA R19, R16, R19, R23 ;  /* 0x0000001310137223 */ /* 0x000fc80000000017 */
[----:B------:R-:W-:-:S04]  /*0c90*/  FFMA R17, R14, R17, R19 ;  /* 0x000000110e117223 */ /* 0x000fc80000000013 */
[----:B------:R-:W-:-:S04]  /*0ca0*/  FFMA R15, R0, R15, R17 ;  /* 0x0000000f000f7223 */ /* 0x000fc80000000011 */
[----:B------:R-:W-:Y:S01]  /*0cb0*/  FFMA R13, R12, R13, R15 ;  /* 0x0000000d0c0d7223 */ /* 0x000fe2000000000f */
[----:B0-----:R-:W-:-:S04]  /*0cc0*/  IMAD.WIDE.U32 R8, R7, 0x4, R8 ;  /* 0x0000000407087825 */ /* 0x001fc800078e0008 */
[----:B------:R-:W-:-:S04]  /*0cd0*/  FFMA R13, R24, R27, R13 ;  /* 0x0000001b180d7223 */ /* 0x000fc8000000000d */
[----:B------:R-:W-:-:S05]  /*0ce0*/  FMUL R13, R13, 0.125 ;  /* 0x3e0000000d0d7820 */ /* 0x000fca0000400000 */
[----:B------:R-:W-:Y:S01]  /*0cf0*/  STG.E desc[UR4][R8.64], R13 ;  /* 0x0000000d08007986 */ /* 0x000fe2000c101904 */
[----:B------:R-:W-:Y:S05]  /*0d00*/  EXIT ;  /* 0x000000000000794d */ /* 0x000fea0003800000 */
.L_x_22:
        /* <DEDUP_REMOVED lines=15> */
.L_x_26:


//--------------------- .nv.shared.reserved.0     --------------------------
	.section	.nv.shared.reserved.0,"aw",@nobits
	.weak		__nv_reservedSMEM_offset_0_alias
	.size		__nv_reservedSMEM_offset_0_alias, 0, 64
	.other		__nv_reservedSMEM_offset_0_alias,@"STO_CUDA_RESERVED_SHARED STV_DEFAULT"
__nv_reservedSMEM_offset_0_alias:
	.zero		0
	.zero		64


//--------------------- .nv.constant0._Z24compute_attention_outputPfS_S_ --------------------------
	.section	.nv.constant0._Z24compute_attention_outputPfS_S_,"a",@progbits
	.sectionflags	@""
	.align	4
.nv.constant0._Z24compute_attention_outputPfS_S_:
	.zero		920


//--------------------- .nv.constant0._Z7softmaxPfS_ --------------------------
	.section	.nv.constant0._Z7softmaxPfS_,"a",@progbits
	.sectionflags	@""
	.align	4
.nv.constant0._Z7softmaxPfS_:
	.zero		912


//--------------------- .nv.constant0._Z16attention_scoresPfS_S_ --------------------------
	.section	.nv.constant0._Z16attention_scoresPfS_S_,"a",@progbits
	.sectionflags	@""
	.align	4
.nv.constant0._Z16attention_scoresPfS_S_:
	.zero		920


//--------------------- SYMBOLS --------------------------

	.type		.nv.reservedSmem.offset0,@object
	.size		.nv.reservedSmem.offset0,0x4
